//
// Generated by NVIDIA NVVM Compiler
//
// Compiler Build ID: CL-36424714
// Cuda compilation tools, release 13.0, V13.0.88
// Based on NVVM 20.0.0
//

.version 9.0
.target sm_100
.address_size 64

	// .globl	transformKernel
.global .align 4 .b8 __cudart_i2opi_f[24] = {65, 144, 67, 60, 153, 149, 98, 219, 192, 221, 52, 245, 209, 87, 39, 252, 41, 21, 68, 78, 110, 131, 249, 162};

.visible .entry transformKernel(
	.param .u64 .ptr .align 1 transformKernel_param_0,
	.param .u32 transformKernel_param_1,
	.param .u32 transformKernel_param_2,
	.param .f32 transformKernel_param_3,
	.param .u64 transformKernel_param_4
)
{
	.local .align 4 .b8 	__local_depot0[28];
	.reg .b64 	%SP;
	.reg .b64 	%SPL;
	.reg .pred 	%p<33>;
	.reg .b32 	%r<167>;
	.reg .b32 	%f<109>;
	.reg .b64 	%rd<80>;
	.reg .b64 	%fd<9>;

	mov.u64 	%SPL, __local_depot0;
	ld.param.u64 	%rd30, [transformKernel_param_0];
	ld.param.u32 	%r56, [transformKernel_param_1];
	ld.param.u32 	%r57, [transformKernel_param_2];
	ld.param.f32 	%f22, [transformKernel_param_3];
	ld.param.u64 	%rd31, [transformKernel_param_4];
	add.u64 	%rd1, %SPL, 0;
	mov.u32 	%r58, %ctaid.x;
	mov.u32 	%r59, %ntid.x;
	mov.u32 	%r60, %tid.x;
	mad.lo.s32 	%r1, %r58, %r59, %r60;
	mov.u32 	%r61, %ctaid.y;
	mov.u32 	%r62, %ntid.y;
	mov.u32 	%r63, %tid.y;
	mad.lo.s32 	%r2, %r61, %r62, %r63;
	cvt.rn.f32.u32 	%f23, %r1;
	cvt.rn.f32.s32 	%f1, %r56;
	mul.f32 	%f24, %f1, 0f3F000000;
	sub.f32 	%f2, %f23, %f24;
	cvt.rn.f32.u32 	%f25, %r2;
	cvt.rn.f32.s32 	%f3, %r57;
	mul.f32 	%f26, %f3, 0f3F000000;
	sub.f32 	%f4, %f25, %f26;
	mul.f32 	%f27, %f22, 0f3F22F983;
	cvt.rni.s32.f32 	%r166, %f27;
	cvt.rn.f32.s32 	%f28, %r166;
	fma.rn.f32 	%f29, %f28, 0fBFC90FDA, %f22;
	fma.rn.f32 	%f30, %f28, 0fB3A22168, %f29;
	fma.rn.f32 	%f108, %f28, 0fA7C234C5, %f30;
	abs.f32 	%f6, %f22;
	setp.ltu.f32 	%p1, %f6, 0f47CE4780;
	mov.u32 	%r154, %r166;
	mov.f32 	%f105, %f108;
	@%p1 bra 	$L__BB0_8;
	setp.neu.f32 	%p2, %f6, 0f7F800000;
	@%p2 bra 	$L__BB0_3;
	mov.f32 	%f33, 0f00000000;
	mul.rn.f32 	%f105, %f22, %f33;
	mov.b32 	%r154, 0;
	bra.uni 	$L__BB0_8;
$L__BB0_3:
	mov.b32 	%r4, %f22;
	shl.b32 	%r65, %r4, 8;
	or.b32  	%r5, %r65, -2147483648;
	mov.b64 	%rd70, 0;
	mov.b32 	%r151, 0;
	mov.u64 	%rd68, __cudart_i2opi_f;
	mov.u64 	%rd69, %rd1;
$L__BB0_4:
	.pragma "nounroll";
	ld.global.nc.u32 	%r66, [%rd68];
	mad.wide.u32 	%rd35, %r66, %r5, %rd70;
	shr.u64 	%rd70, %rd35, 32;
	st.local.u32 	[%rd69], %rd35;
	add.s32 	%r151, %r151, 1;
	add.s64 	%rd69, %rd69, 4;
	add.s64 	%rd68, %rd68, 4;
	setp.ne.s32 	%p3, %r151, 6;
	@%p3 bra 	$L__BB0_4;
	shr.u32 	%r67, %r4, 23;
	st.local.u32 	[%rd1+24], %rd70;
	and.b32  	%r8, %r67, 31;
	and.b32  	%r68, %r67, 224;
	add.s32 	%r69, %r68, -128;
	shr.u32 	%r70, %r69, 5;
	mul.wide.u32 	%rd36, %r70, 4;
	sub.s64 	%rd8, %rd1, %rd36;
	ld.local.u32 	%r152, [%rd8+24];
	ld.local.u32 	%r153, [%rd8+20];
	setp.eq.s32 	%p4, %r8, 0;
	@%p4 bra 	$L__BB0_7;
	shf.l.wrap.b32 	%r152, %r153, %r152, %r8;
	ld.local.u32 	%r71, [%rd8+16];
	shf.l.wrap.b32 	%r153, %r71, %r153, %r8;
$L__BB0_7:
	shr.u32 	%r72, %r152, 30;
	shf.l.wrap.b32 	%r73, %r153, %r152, 2;
	shl.b32 	%r74, %r153, 2;
	shr.u32 	%r75, %r73, 31;
	add.s32 	%r76, %r75, %r72;
	neg.s32 	%r77, %r76;
	setp.lt.s32 	%p5, %r4, 0;
	selp.b32 	%r154, %r77, %r76, %p5;
	xor.b32  	%r78, %r73, %r4;
	shr.s32 	%r79, %r73, 31;
	xor.b32  	%r80, %r79, %r73;
	xor.b32  	%r81, %r79, %r74;
	cvt.u64.u32 	%rd37, %r80;
	shl.b64 	%rd38, %rd37, 32;
	cvt.u64.u32 	%rd39, %r81;
	or.b64  	%rd40, %rd38, %rd39;
	cvt.rn.f64.s64 	%fd1, %rd40;
	mul.f64 	%fd2, %fd1, 0d3BF921FB54442D19;
	cvt.rn.f32.f64 	%f31, %fd2;
	neg.f32 	%f32, %f31;
	setp.lt.s32 	%p6, %r78, 0;
	selp.f32 	%f105, %f32, %f31, %p6;
$L__BB0_8:
	setp.ltu.f32 	%p7, %f6, 0f47CE4780;
	add.s32 	%r83, %r154, 1;
	mul.rn.f32 	%f34, %f105, %f105;
	and.b32  	%r84, %r154, 1;
	setp.eq.b32 	%p8, %r84, 1;
	selp.f32 	%f35, %f105, 0f3F800000, %p8;
	fma.rn.f32 	%f36, %f34, %f35, 0f00000000;
	fma.rn.f32 	%f37, %f34, 0f37CBAC00, 0fBAB607ED;
	selp.f32 	%f38, 0fB94D4153, %f37, %p8;
	selp.f32 	%f39, 0f3C0885E4, 0f3D2AAABB, %p8;
	fma.rn.f32 	%f40, %f38, %f34, %f39;
	selp.f32 	%f41, 0fBE2AAAA8, 0fBEFFFFFF, %p8;
	fma.rn.f32 	%f42, %f40, %f34, %f41;
	fma.rn.f32 	%f43, %f42, %f36, %f35;
	and.b32  	%r85, %r83, 2;
	setp.eq.s32 	%p9, %r85, 0;
	mov.f32 	%f44, 0f00000000;
	sub.f32 	%f45, %f44, %f43;
	selp.f32 	%f10, %f43, %f45, %p9;
	mov.u32 	%r158, %r166;
	mov.f32 	%f106, %f108;
	@%p7 bra 	$L__BB0_16;
	setp.neu.f32 	%p10, %f6, 0f7F800000;
	@%p10 bra 	$L__BB0_11;
	mov.f32 	%f48, 0f00000000;
	mul.rn.f32 	%f106, %f22, %f48;
	mov.b32 	%r158, 0;
	bra.uni 	$L__BB0_16;
$L__BB0_11:
	mov.b32 	%r17, %f22;
	shl.b32 	%r87, %r17, 8;
	or.b32  	%r18, %r87, -2147483648;
	mov.b64 	%rd73, 0;
	mov.b32 	%r155, 0;
	mov.u64 	%rd71, __cudart_i2opi_f;
	mov.u64 	%rd72, %rd1;
$L__BB0_12:
	.pragma "nounroll";
	ld.global.nc.u32 	%r88, [%rd71];
	mad.wide.u32 	%rd43, %r88, %r18, %rd73;
	shr.u64 	%rd73, %rd43, 32;
	st.local.u32 	[%rd72], %rd43;
	add.s32 	%r155, %r155, 1;
	add.s64 	%rd72, %rd72, 4;
	add.s64 	%rd71, %rd71, 4;
	setp.ne.s32 	%p11, %r155, 6;
	@%p11 bra 	$L__BB0_12;
	shr.u32 	%r89, %r17, 23;
	st.local.u32 	[%rd1+24], %rd73;
	and.b32  	%r21, %r89, 31;
	and.b32  	%r90, %r89, 224;
	add.s32 	%r91, %r90, -128;
	shr.u32 	%r92, %r91, 5;
	mul.wide.u32 	%rd44, %r92, 4;
	sub.s64 	%rd15, %rd1, %rd44;
	ld.local.u32 	%r156, [%rd15+24];
	ld.local.u32 	%r157, [%rd15+20];
	setp.eq.s32 	%p12, %r21, 0;
	@%p12 bra 	$L__BB0_15;
	shf.l.wrap.b32 	%r156, %r157, %r156, %r21;
	ld.local.u32 	%r93, [%rd15+16];
	shf.l.wrap.b32 	%r157, %r93, %r157, %r21;
$L__BB0_15:
	shr.u32 	%r94, %r156, 30;
	shf.l.wrap.b32 	%r95, %r157, %r156, 2;
	shl.b32 	%r96, %r157, 2;
	shr.u32 	%r97, %r95, 31;
	add.s32 	%r98, %r97, %r94;
	neg.s32 	%r99, %r98;
	setp.lt.s32 	%p13, %r17, 0;
	selp.b32 	%r158, %r99, %r98, %p13;
	xor.b32  	%r100, %r95, %r17;
	shr.s32 	%r101, %r95, 31;
	xor.b32  	%r102, %r101, %r95;
	xor.b32  	%r103, %r101, %r96;
	cvt.u64.u32 	%rd45, %r102;
	shl.b64 	%rd46, %rd45, 32;
	cvt.u64.u32 	%rd47, %r103;
	or.b64  	%rd48, %rd46, %rd47;
	cvt.rn.f64.s64 	%fd3, %rd48;
	mul.f64 	%fd4, %fd3, 0d3BF921FB54442D19;
	cvt.rn.f32.f64 	%f46, %fd4;
	neg.f32 	%f47, %f46;
	setp.lt.s32 	%p14, %r100, 0;
	selp.f32 	%f106, %f47, %f46, %p14;
$L__BB0_16:
	setp.ltu.f32 	%p15, %f6, 0f47CE4780;
	mul.rn.f32 	%f49, %f106, %f106;
	and.b32  	%r105, %r158, 1;
	setp.eq.b32 	%p16, %r105, 1;
	selp.f32 	%f50, 0f3F800000, %f106, %p16;
	fma.rn.f32 	%f51, %f49, %f50, 0f00000000;
	fma.rn.f32 	%f52, %f49, 0f37CBAC00, 0fBAB607ED;
	selp.f32 	%f53, %f52, 0fB94D4153, %p16;
	selp.f32 	%f54, 0f3D2AAABB, 0f3C0885E4, %p16;
	fma.rn.f32 	%f55, %f53, %f49, %f54;
	selp.f32 	%f56, 0fBEFFFFFF, 0fBE2AAAA8, %p16;
	fma.rn.f32 	%f57, %f55, %f49, %f56;
	fma.rn.f32 	%f58, %f57, %f51, %f50;
	and.b32  	%r106, %r158, 2;
	setp.eq.s32 	%p17, %r106, 0;
	mov.f32 	%f59, 0f00000000;
	sub.f32 	%f60, %f59, %f58;
	selp.f32 	%f61, %f58, %f60, %p17;
	mul.f32 	%f62, %f4, %f61;
	mul.f32 	%f63, %f2, %f10;
	sub.f32 	%f14, %f63, %f62;
	mov.u32 	%r162, %r166;
	mov.f32 	%f107, %f108;
	@%p15 bra 	$L__BB0_24;
	setp.neu.f32 	%p18, %f6, 0f7F800000;
	@%p18 bra 	$L__BB0_19;
	mov.f32 	%f66, 0f00000000;
	mul.rn.f32 	%f107, %f22, %f66;
	mov.b32 	%r162, 0;
	bra.uni 	$L__BB0_24;
$L__BB0_19:
	mov.b32 	%r30, %f22;
	shl.b32 	%r108, %r30, 8;
	or.b32  	%r31, %r108, -2147483648;
	mov.b64 	%rd76, 0;
	mov.b32 	%r159, 0;
	mov.u64 	%rd74, __cudart_i2opi_f;
	mov.u64 	%rd75, %rd1;
$L__BB0_20:
	.pragma "nounroll";
	ld.global.nc.u32 	%r109, [%rd74];
	mad.wide.u32 	%rd51, %r109, %r31, %rd76;
	shr.u64 	%rd76, %rd51, 32;
	st.local.u32 	[%rd75], %rd51;
	add.s32 	%r159, %r159, 1;
	add.s64 	%rd75, %rd75, 4;
	add.s64 	%rd74, %rd74, 4;
	setp.ne.s32 	%p19, %r159, 6;
	@%p19 bra 	$L__BB0_20;
	shr.u32 	%r110, %r30, 23;
	st.local.u32 	[%rd1+24], %rd76;
	and.b32  	%r34, %r110, 31;
	and.b32  	%r111, %r110, 224;
	add.s32 	%r112, %r111, -128;
	shr.u32 	%r113, %r112, 5;
	mul.wide.u32 	%rd52, %r113, 4;
	sub.s64 	%rd22, %rd1, %rd52;
	ld.local.u32 	%r160, [%rd22+24];
	ld.local.u32 	%r161, [%rd22+20];
	setp.eq.s32 	%p20, %r34, 0;
	@%p20 bra 	$L__BB0_23;
	shf.l.wrap.b32 	%r160, %r161, %r160, %r34;
	ld.local.u32 	%r114, [%rd22+16];
	shf.l.wrap.b32 	%r161, %r114, %r161, %r34;
$L__BB0_23:
	shr.u32 	%r115, %r160, 30;
	shf.l.wrap.b32 	%r116, %r161, %r160, 2;
	shl.b32 	%r117, %r161, 2;
	shr.u32 	%r118, %r116, 31;
	add.s32 	%r119, %r118, %r115;
	neg.s32 	%r120, %r119;
	setp.lt.s32 	%p21, %r30, 0;
	selp.b32 	%r162, %r120, %r119, %p21;
	xor.b32  	%r121, %r116, %r30;
	shr.s32 	%r122, %r116, 31;
	xor.b32  	%r123, %r122, %r116;
	xor.b32  	%r124, %r122, %r117;
	cvt.u64.u32 	%rd53, %r123;
	shl.b64 	%rd54, %rd53, 32;
	cvt.u64.u32 	%rd55, %r124;
	or.b64  	%rd56, %rd54, %rd55;
	cvt.rn.f64.s64 	%fd5, %rd56;
	mul.f64 	%fd6, %fd5, 0d3BF921FB54442D19;
	cvt.rn.f32.f64 	%f64, %fd6;
	neg.f32 	%f65, %f64;
	setp.lt.s32 	%p22, %r121, 0;
	selp.f32 	%f107, %f65, %f64, %p22;
$L__BB0_24:
	setp.ltu.f32 	%p23, %f6, 0f47CE4780;
	add.s32 	%r126, %r162, 1;
	mul.rn.f32 	%f67, %f107, %f107;
	and.b32  	%r127, %r162, 1;
	setp.eq.b32 	%p24, %r127, 1;
	selp.f32 	%f68, %f107, 0f3F800000, %p24;
	fma.rn.f32 	%f69, %f67, %f68, 0f00000000;
	fma.rn.f32 	%f70, %f67, 0f37CBAC00, 0fBAB607ED;
	selp.f32 	%f71, 0fB94D4153, %f70, %p24;
	selp.f32 	%f72, 0f3C0885E4, 0f3D2AAABB, %p24;
	fma.rn.f32 	%f73, %f71, %f67, %f72;
	selp.f32 	%f74, 0fBE2AAAA8, 0fBEFFFFFF, %p24;
	fma.rn.f32 	%f75, %f73, %f67, %f74;
	fma.rn.f32 	%f76, %f75, %f69, %f68;
	and.b32  	%r128, %r126, 2;
	setp.eq.s32 	%p25, %r128, 0;
	mov.f32 	%f77, 0f00000000;
	sub.f32 	%f78, %f77, %f76;
	selp.f32 	%f79, %f76, %f78, %p25;
	mul.f32 	%f18, %f4, %f79;
	@%p23 bra 	$L__BB0_32;
	setp.neu.f32 	%p26, %f6, 0f7F800000;
	@%p26 bra 	$L__BB0_27;
	mov.f32 	%f82, 0f00000000;
	mul.rn.f32 	%f108, %f22, %f82;
	mov.b32 	%r166, 0;
	bra.uni 	$L__BB0_32;
$L__BB0_27:
	mov.b32 	%r43, %f22;
	shl.b32 	%r130, %r43, 8;
	or.b32  	%r44, %r130, -2147483648;
	mov.b64 	%rd79, 0;
	mov.b32 	%r163, 0;
	mov.u64 	%rd77, __cudart_i2opi_f;
	mov.u64 	%rd78, %rd1;
$L__BB0_28:
	.pragma "nounroll";
	ld.global.nc.u32 	%r131, [%rd77];
	mad.wide.u32 	%rd59, %r131, %r44, %rd79;
	shr.u64 	%rd79, %rd59, 32;
	st.local.u32 	[%rd78], %rd59;
	add.s32 	%r163, %r163, 1;
	add.s64 	%rd78, %rd78, 4;
	add.s64 	%rd77, %rd77, 4;
	setp.ne.s32 	%p27, %r163, 6;
	@%p27 bra 	$L__BB0_28;
	shr.u32 	%r132, %r43, 23;
	st.local.u32 	[%rd1+24], %rd79;
	and.b32  	%r47, %r132, 31;
	and.b32  	%r133, %r132, 224;
	add.s32 	%r134, %r133, -128;
	shr.u32 	%r135, %r134, 5;
	mul.wide.u32 	%rd60, %r135, 4;
	sub.s64 	%rd29, %rd1, %rd60;
	ld.local.u32 	%r164, [%rd29+24];
	ld.local.u32 	%r165, [%rd29+20];
	setp.eq.s32 	%p28, %r47, 0;
	@%p28 bra 	$L__BB0_31;
	shf.l.wrap.b32 	%r164, %r165, %r164, %r47;
	ld.local.u32 	%r136, [%rd29+16];
	shf.l.wrap.b32 	%r165, %r136, %r165, %r47;
$L__BB0_31:
	shr.u32 	%r137, %r164, 30;
	shf.l.wrap.b32 	%r138, %r165, %r164, 2;
	shl.b32 	%r139, %r165, 2;
	shr.u32 	%r140, %r138, 31;
	add.s32 	%r141, %r140, %r137;
	neg.s32 	%r142, %r141;
	setp.lt.s32 	%p29, %r43, 0;
	selp.b32 	%r166, %r142, %r141, %p29;
	xor.b32  	%r143, %r138, %r43;
	shr.s32 	%r144, %r138, 31;
	xor.b32  	%r145, %r144, %r138;
	xor.b32  	%r146, %r144, %r139;
	cvt.u64.u32 	%rd61, %r145;
	shl.b64 	%rd62, %rd61, 32;
	cvt.u64.u32 	%rd63, %r146;
	or.b64  	%rd64, %rd62, %rd63;
	cvt.rn.f64.s64 	%fd7, %rd64;
	mul.f64 	%fd8, %fd7, 0d3BF921FB54442D19;
	cvt.rn.f32.f64 	%f80, %fd8;
	neg.f32 	%f81, %f80;
	setp.lt.s32 	%p30, %r143, 0;
	selp.f32 	%f108, %f81, %f80, %p30;
$L__BB0_32:
	cvta.to.global.u64 	%rd65, %rd30;
	mul.rn.f32 	%f83, %f108, %f108;
	and.b32  	%r148, %r166, 1;
	setp.eq.b32 	%p31, %r148, 1;
	selp.f32 	%f84, 0f3F800000, %f108, %p31;
	fma.rn.f32 	%f85, %f83, %f84, 0f00000000;
	fma.rn.f32 	%f86, %f83, 0f37CBAC00, 0fBAB607ED;
	selp.f32 	%f87, %f86, 0fB94D4153, %p31;
	selp.f32 	%f88, 0f3D2AAABB, 0f3C0885E4, %p31;
	fma.rn.f32 	%f89, %f87, %f83, %f88;
	selp.f32 	%f90, 0fBEFFFFFF, 0fBE2AAAA8, %p31;
	fma.rn.f32 	%f91, %f89, %f83, %f90;
	fma.rn.f32 	%f92, %f91, %f85, %f84;
	and.b32  	%r149, %r166, 2;
	setp.eq.s32 	%p32, %r149, 0;
	mov.f32 	%f93, 0f00000000;
	sub.f32 	%f94, %f93, %f92;
	selp.f32 	%f95, %f92, %f94, %p32;
	fma.rn.f32 	%f96, %f2, %f95, %f18;
	div.rn.f32 	%f97, %f14, %f1;
	div.rn.f32 	%f98, %f96, %f3;
	add.f32 	%f99, %f97, 0f3F000000;
	add.f32 	%f100, %f98, 0f3F000000;
	tex.2d.v4.f32.f32 	{%f101, %f102, %f103, %f104}, [%rd31, {%f99, %f100}];
	mad.lo.s32 	%r150, %r56, %r2, %r1;
	mul.wide.u32 	%rd66, %r150, 4;
	add.s64 	%rd67, %rd65, %rd66;
	st.global.f32 	[%rd67], %f101;
	ret;

}


// ===== COMPILED SASS (sm_100) =====

	.target	sm_100

	.elftype	@"ET_EXEC"


//--------------------- .note.nv.tkinfo           --------------------------
	.section	.note.nv.tkinfo,"",@"SHT_NOTE"
	.sectionflags	@"SHF_NOTE_NV_TKINFO"
	.tkinfo
        /*0018*/ 	.word	0x00000002
        /*0030*/ 	.string	""
        /*0030*/ 	.string	"ptxas"
        /*0030*/ 	.string	"Cuda compilation tools, release 13.0, V13.0.88"
        /*0030*/ 	.string	"Build cuda_13.0.r13.0/compiler.36424714_0"
        /*0030*/ 	.string	"-arch sm_100 -m 64 "



//--------------------- .note.nv.cuinfo           --------------------------
	.section	.note.nv.cuinfo,"",@"SHT_NOTE"
	.sectionflags	@"SHF_NOTE_NV_CUINFO"
        /*0018*/ 	.short	0x0002
        /*001a*/ 	.short	0x0064
        /*001c*/ 	.short	0x0082
	.zero		2


//--------------------- .nv.info                  --------------------------
	.section	.nv.info,"",@"SHT_CUDA_INFO"
	.align	4


	//----- nvinfo : EIATTR_REGCOUNT
	.align		4
        /*0000*/ 	.byte	0x04, 0x2f
        /*0002*/ 	.short	(.L_2 - .L_1)
	.align		4
.L_1:
        /*0004*/ 	.word	index@(transformKernel)
        /*0008*/ 	.word	0x0000001e


	//----- nvinfo : EIATTR_FRAME_SIZE
	.align		4
.L_2:
        /*000c*/ 	.byte	0x04, 0x11
        /*000e*/ 	.short	(.L_4 - .L_3)
	.align		4
.L_3:
        /*0010*/ 	.word	index@($__internal_0_$__cuda_sm3x_div_rn_noftz_f32_slowpath)
        /*0014*/ 	.word	0x00000000


	//----- nvinfo : EIATTR_FRAME_SIZE
	.align		4
.L_4:
        /*0018*/ 	.byte	0x04, 0x11
        /*001a*/ 	.short	(.L_6 - .L_5)
	.align		4
.L_5:
        /*001c*/ 	.word	index@(transformKernel)
        /*0020*/ 	.word	0x00000000


	//----- nvinfo : EIATTR_MIN_STACK_SIZE
	.align		4
.L_6:
        /*0024*/ 	.byte	0x04, 0x12
        /*0026*/ 	.short	(.L_8 - .L_7)
	.align		4
.L_7:
        /*0028*/ 	.word	index@(transformKernel)
        /*002c*/ 	.word	0x00000000
.L_8:


//--------------------- .nv.compat                --------------------------
	.section	.nv.compat,"",@"SHT_CUDA_COMPAT_INFO"
	.align	4
        /*0000*/ 	.byte	0x02, 0x09, 0x00, 0x00, 0x02, 0x02, 0x02, 0x00, 0x02, 0x05, 0x05, 0x00, 0x03, 0x07, 0x01, 0x01
        /*0010*/ 	.byte	0x02, 0x03, 0x00, 0x00, 0x02, 0x06, 0x01, 0x00, 0x04, 0x0b, 0x08, 0x00, 0x01, 0x00, 0x00, 0x00
        /*0020*/ 	.byte	0x00, 0x00, 0x00, 0x00


//--------------------- .nv.info.transformKernel  --------------------------
	.section	.nv.info.transformKernel,"",@"SHT_CUDA_INFO"
	.sectionflags	@""
	.align	4


	//----- nvinfo : EIATTR_CUDA_API_VERSION
	.align		4
        /*0000*/ 	.byte	0x04, 0x37
        /*0002*/ 	.short	(.L_10 - .L_9)
.L_9:
        /*0004*/ 	.word	0x00000082


	//----- nvinfo : EIATTR_KPARAM_INFO
	.align		4
.L_10:
        /*0008*/ 	.byte	0x04, 0x17
        /*000a*/ 	.short	(.L_12 - .L_11)
.L_11:
        /*000c*/ 	.word	0x00000000
        /*0010*/ 	.short	0x0004
        /*0012*/ 	.short	0x0018
        /*0014*/ 	.byte	0x00, 0xf0, 0x21, 0x00


	//----- nvinfo : EIATTR_KPARAM_INFO
	.align		4
.L_12:
        /*0018*/ 	.byte	0x04, 0x17
        /*001a*/ 	.short	(.L_14 - .L_13)
.L_13:
        /*001c*/ 	.word	0x00000000
        /*0020*/ 	.short	0x0003
        /*0022*/ 	.short	0x0010
        /*0024*/ 	.byte	0x00, 0xf0, 0x11, 0x00


	//----- nvinfo : EIATTR_KPARAM_INFO
	.align		4
.L_14:
        /*0028*/ 	.byte	0x04, 0x17
        /*002a*/ 	.short	(.L_16 - .L_15)
.L_15:
        /*002c*/ 	.word	0x00000000
        /*0030*/ 	.short	0x0002
        /*0032*/ 	.short	0x000c
        /*0034*/ 	.byte	0x00, 0xf0, 0x11, 0x00


	//----- nvinfo : EIATTR_KPARAM_INFO
	.align		4
.L_16:
        /*0038*/ 	.byte	0x04, 0x17
        /*003a*/ 	.short	(.L_18 - .L_17)
.L_17:
        /*003c*/ 	.word	0x00000000
        /*0040*/ 	.short	0x0001
        /*0042*/ 	.short	0x0008
        /*0044*/ 	.byte	0x00, 0xf0, 0x11, 0x00


	//----- nvinfo : EIATTR_KPARAM_INFO
	.align		4
.L_18:
        /*0048*/ 	.byte	0x04, 0x17
        /*004a*/ 	.short	(.L_20 - .L_19)
.L_19:
        /*004c*/ 	.word	0x00000000
        /*0050*/ 	.short	0x0000
        /*0052*/ 	.short	0x0000
        /*0054*/ 	.byte	0x00, 0xf5, 0x21, 0x00


	//----- nvinfo : EIATTR_SPARSE_MMA_MASK
	.align		4
.L_20:
        /*0058*/ 	.byte	0x03, 0x50
        /*005a*/ 	.short	0x0000


	//----- nvinfo : EIATTR_MAXREG_COUNT
	.align		4
        /*005c*/ 	.byte	0x03, 0x1b
        /*005e*/ 	.short	0x00ff


	//----- nvinfo : EIATTR_MERCURY_ISA_VERSION
	.align		4
        /*0060*/ 	.byte	0x03, 0x5f
        /*0062*/ 	.short	0x0101


	//----- nvinfo : EIATTR_VRC_CTA_INIT_COUNT
	.align		4
        /*0064*/ 	.byte	0x02, 0x4a
	.zero		1
	.zero		1


	//----- nvinfo : EIATTR_EXIT_INSTR_OFFSETS
	.align		4
        /*0068*/ 	.byte	0x04, 0x1c
        /*006a*/ 	.short	(.L_22 - .L_21)


	//   ....[0]....
.L_21:
        /*006c*/ 	.word	0x00002070


	//----- nvinfo : EIATTR_CRS_STACK_SIZE
	.align		4
.L_22:
        /*0070*/ 	.byte	0x04, 0x1e
        /*0072*/ 	.short	(.L_24 - .L_23)
.L_23:
        /*0074*/ 	.word	0x00000000


	//----- nvinfo : EIATTR_CBANK_PARAM_SIZE
	.align		4
.L_24:
        /*0078*/ 	.byte	0x03, 0x19
        /*007a*/ 	.short	0x0020


	//----- nvinfo : EIATTR_PARAM_CBANK
	.align		4
        /*007c*/ 	.byte	0x04, 0x0a
        /*007e*/ 	.short	(.L_26 - .L_25)
	.align		4
.L_25:
        /*0080*/ 	.word	index@(.nv.constant0.transformKernel)
        /*0084*/ 	.short	0x0380
        /*0086*/ 	.short	0x0020


	//----- nvinfo : EIATTR_SW_WAR
	.align		4
.L_26:
        /*0088*/ 	.byte	0x04, 0x36
        /*008a*/ 	.short	(.L_28 - .L_27)
.L_27:
        /*008c*/ 	.word	0x00000008
.L_28:


//--------------------- .nv.callgraph             --------------------------
	.section	.nv.callgraph,"",@"SHT_CUDA_CALLGRAPH"
	.align	4
	.sectionentsize	8
	.align		4
        /*0000*/ 	.word	0x00000000
	.align		4
        /*0004*/ 	.word	0xffffffff
	.align		4
        /*0008*/ 	.word	0x00000000
	.align		4
        /*000c*/ 	.word	0xfffffffe
	.align		4
        /*0010*/ 	.word	0x00000000
	.align		4
        /*0014*/ 	.word	0xfffffffd
	.align		4
        /*0018*/ 	.word	0x00000000
	.align		4
        /*001c*/ 	.word	0xfffffffc


//--------------------- .nv.constant4             --------------------------
	.section	.nv.constant4,"a",@progbits
	.align	8
	.align		8
.nv.constant4:
        /*0000*/ 	.dword	__cudart_i2opi_f


//--------------------- .text.transformKernel     --------------------------
	.section	.text.transformKernel,"ax",@progbits
	.align	128
        .global         transformKernel
        .type           transformKernel,@function
        .size           transformKernel,(.L_x_28 - transformKernel)
        .other          transformKernel,@"STO_CUDA_ENTRY STV_DEFAULT"
transformKernel:
.text.transformKernel:
[----:B------:R-:W-:Y:S08]  /*0000*/  LDC R1, c[0x0][0x37c] ;  /* 0x0000df00ff017b82 */ /* 0x000ff00000000800 */
[----:B------:R-:W0:Y:S01]  /*0010*/  LDC R0, c[0x0][0x390] ;  /* 0x0000e400ff007b82 */ /* 0x000e220000000800 */
[----:B------:R-:W1:Y:S01]  /*0020*/  S2R R3, SR_TID.X ;  /* 0x0000000000037919 */ /* 0x000e620000002100 */
[----:B------:R-:W2:Y:S01]  /*0030*/  LDCU.64 UR8, c[0x0][0x388] ;  /* 0x00007100ff0877ac */ /* 0x000ea20008000a00 */
[----:B------:R-:W3:Y:S01]  /*0040*/  S2R R5, SR_TID.Y ;  /* 0x0000000000057919 */ /* 0x000ee20000002200 */
[----:B------:R-:W0:Y:S04]  /*0050*/  LDCU.64 UR6, c[0x0][0x358] ;  /* 0x00006b00ff0677ac */ /* 0x000e280008000a00 */
[----:B------:R-:W1:Y:S08]  /*0060*/  S2UR UR4, SR_CTAID.X ;  /* 0x00000000000479c3 */ /* 0x000e700000002500 */
[----:B------:R-:W1:Y:S01]  /*0070*/  LDC R2, c[0x0][0x360] ;  /* 0x0000d800ff027b82 */ /* 0x000e620000000800 */
[----:B0-----:R-:W-:-:S07]  /*0080*/  FMUL R20, R0, 0.63661974668502807617 ;  /* 0x3f22f98300147820 */ /* 0x001fce0000400000 */
[----:B------:R-:W3:Y:S01]  /*0090*/  S2UR UR5, SR_CTAID.Y ;  /* 0x00000000000579c3 */ /* 0x000ee20000002600 */
[----:B------:R-:W-:Y:S01]  /*00a0*/  FSETP.GE.AND P0, PT, |R0|, 105615, PT ;  /* 0x47ce47800000780b */ /* 0x000fe20003f06200 */
[----:B------:R-:W0:Y:S03]  /*00b0*/  F2I.NTZ R20, R20 ;  /* 0x0000001400147305 */ /* 0x000e260000203100 */
[----:B------:R-:W-:-:S03]  /*00c0*/  P2R R8, PR, RZ, 0x1 ;  /* 0x00000001ff087803 */ /* 0x000fc60000000000 */
[----:B------:R-:W3:Y:S01]  /*00d0*/  LDC R4, c[0x0][0x364] ;  /* 0x0000d900ff047b82 */ /* 0x000ee20000000800 */
[----:B-1----:R-:W-:Y:S01]  /*00e0*/  IMAD R2, R2, UR4, R3 ;  /* 0x0000000402027c24 */ /* 0x002fe2000f8e0203 */
[----:B0-----:R-:W-:Y:S01]  /*00f0*/  I2FP.F32.S32 R9, R20 ;  /* 0x0000001400097245 */ /* 0x001fe20000201400 */
[----:B------:R-:W-:-:S03]  /*0100*/  IMAD.MOV.U32 R8, RZ, RZ, R20 ;  /* 0x000000ffff087224 */ /* 0x000fc600078e0014 */
[----:B------:R-:W-:Y:S01]  /*0110*/  I2FP.F32.U32 R7, R2 ;  /* 0x0000000200077245 */ /* 0x000fe20000201000 */
[----:B------:R-:W-:-:S04]  /*0120*/  FFMA R6, R9, -1.5707962512969970703, R0 ;  /* 0xbfc90fda09067823 */ /* 0x000fc80000000000 */
[C---:B------:R-:W-:Y:S01]  /*0130*/  FFMA R6, R9.reuse, -7.5497894158615963534e-08, R6 ;  /* 0xb3a2216809067823 */ /* 0x040fe20000000006 */
[----:B---3--:R-:W-:Y:S01]  /*0140*/  IMAD R3, R4, UR5, R5 ;  /* 0x0000000504037c24 */ /* 0x008fe2000f8e0205 */
[----:B--2---:R-:W-:Y:S02]  /*0150*/  I2FP.F32.S32 R4, UR8 ;  /* 0x0000000800047c45 */ /* 0x004fe40008201400 */
[----:B------:R-:W-:Y:S01]  /*0160*/  FFMA R6, R9, -5.3903029534742383927e-15, R6 ;  /* 0xa7c234c509067823 */ /* 0x000fe20000000006 */
[----:B------:R-:W-:Y:S02]  /*0170*/  I2FP.F32.S32 R5, UR9 ;  /* 0x0000000900057c45 */ /* 0x000fe40008201400 */
[----:B------:R-:W-:Y:S01]  /*0180*/  I2FP.F32.U32 R10, R3 ;  /* 0x00000003000a7245 */ /* 0x000fe20000201000 */
[----:B------:R-:W-:Y:S01]  /*0190*/  FFMA R7, R4, -0.5, R7 ;  /* 0xbf00000004077823 */ /* 0x000fe20000000007 */
[----:B------:R-:W-:-:S03]  /*01a0*/  IMAD.MOV.U32 R14, RZ, RZ, R6 ;  /* 0x000000ffff0e7224 */ /* 0x000fc600078e0006 */
[----:B------:R-:W-:Y:S01]  /*01b0*/  FFMA R9, R5, -0.5, R10 ;  /* 0xbf00000005097823 */ /* 0x000fe2000000000a */
[----:B------:R-:W-:Y:S06]  /*01c0*/  @!P0 BRA `(.L_x_0) ;  /* 0x0000000400748947 */ /* 0x000fec0003800000 */
[----:B------:R-:W-:-:S13]  /*01d0*/  FSETP.NEU.AND P0, PT, |R0|, +INF , PT ;  /* 0x7f8000000000780b */ /* 0x000fda0003f0d200 */
[----:B------:R-:W-:Y:S01]  /*01e0*/  @!P0 FMUL R14, RZ, R0 ;  /* 0x00000000ff0e8220 */ /* 0x000fe20000400000 */
[----:B------:R-:W-:Y:S01]  /*01f0*/  @!P0 IMAD.MOV.U32 R20, RZ, RZ, RZ ;  /* 0x000000ffff148224 */ /* 0x000fe200078e00ff */
[----:B------:R-:W-:Y:S06]  /*0200*/  @!P0 BRA `(.L_x_0) ;  /* 0x0000000400648947 */ /* 0x000fec0003800000 */
[----:B------:R-:W-:Y:S01]  /*0210*/  IMAD.SHL.U32 R10, R0, 0x100, RZ ;  /* 0x00000100000a7824 */ /* 0x000fe200078e00ff */
[----:B------:R-:W-:Y:S01]  /*0220*/  CS2R R22, SRZ ;  /* 0x0000000000167805 */ /* 0x000fe2000001ff00 */
[----:B------:R-:W-:Y:S01]  /*0230*/  IMAD.MOV.U32 R21, RZ, RZ, RZ ;  /* 0x000000ffff157224 */ /* 0x000fe200078e00ff */
[----:B------:R-:W0:Y:S02]  /*0240*/  LDCU.64 UR8, c[0x4][URZ] ;  /* 0x01000000ff0877ac */ /* 0x000e240008000a00 */
[----:B------:R-:W-:Y:S01]  /*0250*/  LOP3.LUT R20, R10, 0x80000000, RZ, 0xfc, !PT ;  /* 0x800000000a147812 */ /* 0x000fe200078efcff */
[----:B------:R-:W-:-:S06]  /*0260*/  UMOV UR4, URZ ;  /* 0x000000ff00047c82 */ /* 0x000fcc0008000000 */
.L_x_1:
[----:B0-----:R-:W-:Y:S02]  /*0270*/  IMAD.U32 R15, RZ, RZ, UR9 ;  /* 0x00000009ff0f7e24 */ /* 0x001fe4000f8e00ff */
[----:B------:R-:W-:-:S05]  /*0280*/  IMAD.U32 R14, RZ, RZ, UR8 ;  /* 0x00000008ff0e7e24 */ /* 0x000fca000f8e00ff */
[----:B------:R-:W2:Y:S01]  /*0290*/  LDG.E.CONSTANT R15, desc[UR6][R14.64] ;  /* 0x000000060e0f7981 */ /* 0x000ea2000c1e9900 */
[----:B------:R-:W-:Y:S01]  /*02a0*/  UIADD3 UR4, UPT, UPT, UR4, 0x1, URZ ;  /* 0x0000000104047890 */ /* 0x000fe2000fffe0ff */
[C---:B------:R-:W-:Y:S01]  /*02b0*/  ISETP.EQ.AND P0, PT, R22.reuse, RZ, PT ;  /* 0x000000ff1600720c */ /* 0x040fe20003f02270 */
[----:B------:R-:W-:Y:S01]  /*02c0*/  UIADD3 UR8, UP1, UPT, UR8, 0x4, URZ ;  /* 0x0000000408087890 */ /* 0x000fe2000ff3e0ff */
[C---:B------:R-:W-:Y:S01]  /*02d0*/  ISETP.EQ.AND P1, PT, R22.reuse, 0x4, PT ;  /* 0x000000041600780c */ /* 0x040fe20003f22270 */
[----:B------:R-:W-:Y:S01]  /*02e0*/  UISETP.NE.AND UP0, UPT, UR4, 0x6, UPT ;  /* 0x000000060400788c */ /* 0x000fe2000bf05270 */
[C---:B------:R-:W-:Y:S01]  /*02f0*/  ISETP.EQ.AND P3, PT, R22.reuse, 0xc, PT ;  /* 0x0000000c1600780c */ /* 0x040fe20003f62270 */
[----:B------:R-:W-:Y:S01]  /*0300*/  UIADD3.X UR9, UPT, UPT, URZ, UR9, URZ, UP1, !UPT ;  /* 0x00000009ff097290 */ /* 0x000fe20008ffe4ff */
[C---:B------:R-:W-:Y:S02]  /*0310*/  ISETP.EQ.AND P4, PT, R22.reuse, 0x10, PT ;  /* 0x000000101600780c */ /* 0x040fe40003f82270 */
[----:B------:R-:W-:Y:S01]  /*0320*/  ISETP.EQ.AND P5, PT, R22, 0x14, PT ;  /* 0x000000141600780c */ /* 0x000fe20003fa2270 */
[----:B--2---:R-:W-:-:S03]  /*0330*/  IMAD.WIDE.U32 R16, R15, R20, RZ ;  /* 0x000000140f107225 */ /* 0x004fc600078e00ff */
[----:B------:R-:W-:-:S04]  /*0340*/  IADD3 R16, P2, PT, R16, R21, RZ ;  /* 0x0000001510107210 */ /* 0x000fc80007f5e0ff */
[----:B------:R-:W-:Y:S01]  /*0350*/  @P0 MOV R10, R16 ;  /* 0x00000010000a0202 */ /* 0x000fe20000000f00 */
[----:B------:R-:W-:Y:S01]  /*0360*/  IMAD.X R21, R17, 0x1, R23, P2 ;  /* 0x0000000111157824 */ /* 0x000fe200010e0617 */
[C---:B------:R-:W-:Y:S01]  /*0370*/  ISETP.EQ.AND P2, PT, R22.reuse, 0x8, PT ;  /* 0x000000081600780c */ /* 0x040fe20003f42270 */
[--C-:B------:R-:W-:Y:S02]  /*0380*/  @P1 IMAD.MOV.U32 R11, RZ, RZ, R16.reuse ;  /* 0x000000ffff0b1224 */ /* 0x100fe400078e0010 */
[--C-:B------:R-:W-:Y:S02]  /*0390*/  @P3 IMAD.MOV.U32 R13, RZ, RZ, R16.reuse ;  /* 0x000000ffff0d3224 */ /* 0x100fe400078e0010 */
[--C-:B------:R-:W-:Y:S02]  /*03a0*/  @P4 IMAD.MOV.U32 R18, RZ, RZ, R16.reuse ;  /* 0x000000ffff124224 */ /* 0x100fe400078e0010 */
[----:B------:R-:W-:Y:S02]  /*03b0*/  @P5 IMAD.MOV.U32 R19, RZ, RZ, R16 ;  /* 0x000000ffff135224 */ /* 0x000fe400078e0010 */
[----:B------:R-:W-:-:S04]  /*03c0*/  VIADD R22, R22, 0x4 ;  /* 0x0000000416167836 */ /* 0x000fc80000000000 */
[----:B------:R-:W-:Y:S01]  /*03d0*/  @P2 IMAD.MOV.U32 R12, RZ, RZ, R16 ;  /* 0x000000ffff0c2224 */ /* 0x000fe200078e0010 */
[----:B------:R-:W-:Y:S06]  /*03e0*/  BRA.U UP0, `(.L_x_1) ;  /* 0xfffffffd00a07547 */ /* 0x000fec000b83ffff */
[----:B------:R-:W-:-:S04]  /*03f0*/  SHF.R.U32.HI R14, RZ, 0x17, R0 ;  /* 0x00000017ff0e7819 */ /* 0x000fc80000011600 */
[C---:B------:R-:W-:Y:S02]  /*0400*/  LOP3.LUT R15, R14.reuse, 0xe0, RZ, 0xc0, !PT ;  /* 0x000000e00e0f7812 */ /* 0x040fe400078ec0ff */
[----:B------:R-:W-:-:S03]  /*0410*/  LOP3.LUT P6, RZ, R14, 0x1f, RZ, 0xc0, !PT ;  /* 0x0000001f0eff7812 */ /* 0x000fc600078cc0ff */
[----:B------:R-:W-:-:S05]  /*0420*/  VIADD R15, R15, 0xffffff80 ;  /* 0xffffff800f0f7836 */ /* 0x000fca0000000000 */
[----:B------:R-:W-:-:S05]  /*0430*/  SHF.R.U32.HI R15, RZ, 0x5, R15 ;  /* 0x00000005ff0f7819 */ /* 0x000fca000001160f */
[----:B------:R-:W-:-:S05]  /*0440*/  IMAD.U32 R22, R15, -0x4, RZ ;  /* 0xfffffffc0f167824 */ /* 0x000fca00078e00ff */
[C---:B------:R-:W-:Y:S02]  /*0450*/  ISETP.EQ.AND P3, PT, R22.reuse, -0x18, PT ;  /* 0xffffffe81600780c */ /* 0x040fe40003f62270 */
[C---:B------:R-:W-:Y:S02]  /*0460*/  ISETP.EQ.AND P4, PT, R22.reuse, -0x14, PT ;  /* 0xffffffec1600780c */ /* 0x040fe40003f82270 */
[C---:B------:R-:W-:Y:S02]  /*0470*/  ISETP.EQ.AND P0, PT, R22.reuse, -0x10, PT ;  /* 0xfffffff01600780c */ /* 0x040fe40003f02270 */
[C---:B------:R-:W-:Y:S02]  /*0480*/  ISETP.EQ.AND P1, PT, R22.reuse, -0xc, PT ;  /* 0xfffffff41600780c */ /* 0x040fe40003f22270 */
[C---:B------:R-:W-:Y:S02]  /*0490*/  ISETP.EQ.AND P2, PT, R22.reuse, -0x8, PT ;  /* 0xfffffff81600780c */ /* 0x040fe40003f42270 */
[----:B------:R-:W-:-:S03]  /*04a0*/  ISETP.EQ.AND P5, PT, R22, 0x4, PT ;  /* 0x000000041600780c */ /* 0x000fc60003fa2270 */
[----:B------:R-:W-:Y:S02]  /*04b0*/  @P3 MOV R20, R10 ;  /* 0x0000000a00143202 */ /* 0x000fe40000000f00 */
[----:B------:R-:W-:Y:S01]  /*04c0*/  @P4 IMAD.MOV.U32 R15, RZ, RZ, R10 ;  /* 0x000000ffff0f4224 */ /* 0x000fe200078e000a */
[C---:B------:R-:W-:Y:S01]  /*04d0*/  ISETP.EQ.AND P3, PT, R22.reuse, -0x4, PT ;  /* 0xfffffffc1600780c */ /* 0x040fe20003f62270 */
[--C-:B------:R-:W-:Y:S01]  /*04e0*/  @P4 IMAD.MOV.U32 R20, RZ, RZ, R11.reuse ;  /* 0x000000ffff144224 */ /* 0x100fe200078e000b */
[----:B------:R-:W-:Y:S01]  /*04f0*/  ISETP.EQ.AND P4, PT, R22, RZ, PT ;  /* 0x000000ff1600720c */ /* 0x000fe20003f82270 */
[----:B------:R-:W-:Y:S02]  /*0500*/  @P0 IMAD.MOV.U32 R15, RZ, RZ, R11 ;  /* 0x000000ffff0f0224 */ /* 0x000fe400078e000b */
[----:B------:R-:W-:Y:S02]  /*0510*/  @P1 IMAD.MOV.U32 R15, RZ, RZ, R12 ;  /* 0x000000ffff0f1224 */ /* 0x000fe400078e000c */
[----:B------:R-:W-:-:S02]  /*0520*/  @P2 IMAD.MOV.U32 R15, RZ, RZ, R13 ;  /* 0x000000ffff0f2224 */ /* 0x000fc400078e000d */
[----:B------:R-:W-:Y:S02]  /*0530*/  @P0 IMAD.MOV.U32 R20, RZ, RZ, R12 ;  /* 0x000000ffff140224 */ /* 0x000fe400078e000c */
[----:B------:R-:W-:Y:S02]  /*0540*/  @P1 IMAD.MOV.U32 R20, RZ, RZ, R13 ;  /* 0x000000ffff141224 */ /* 0x000fe400078e000d */
[----:B------:R-:W-:Y:S01]  /*0550*/  @P3 MOV R15, R18 ;  /* 0x00000012000f3202 */ /* 0x000fe20000000f00 */
[----:B------:R-:W-:Y:S02]  /*0560*/  @P2 IMAD.MOV.U32 R20, RZ, RZ, R18 ;  /* 0x000000ffff142224 */ /* 0x000fe400078e0012 */
[----:B------:R-:W-:Y:S02]  /*0570*/  @P4 IMAD.MOV.U32 R15, RZ, RZ, R19 ;  /* 0x000000ffff0f4224 */ /* 0x000fe400078e0013 */
[----:B------:R-:W-:Y:S02]  /*0580*/  @P5 IMAD.MOV.U32 R15, RZ, RZ, R21 ;  /* 0x000000ffff0f5224 */ /* 0x000fe400078e0015 */
[----:B------:R-:W-:-:S02]  /*0590*/  @P3 IMAD.MOV.U32 R20, RZ, RZ, R19 ;  /* 0x000000ffff143224 */ /* 0x000fc400078e0013 */
[----:B------:R-:W-:Y:S02]  /*05a0*/  @P4 IMAD.MOV.U32 R20, RZ, RZ, R21 ;  /* 0x000000ffff144224 */ /* 0x000fe400078e0015 */
[----:B------:R-:W-:Y:S01]  /*05b0*/  IMAD.MOV.U32 R16, RZ, RZ, R15 ;  /* 0x000000ffff107224 */ /* 0x000fe200078e000f */
[----:B------:R-:W-:Y:S06]  /*05c0*/  @!P6 BRA `(.L_x_2) ;  /* 0x00000000002ce947 */ /* 0x000fec0003800000 */
[----:B------:R-:W-:Y:S01]  /*05d0*/  @P0 IMAD.MOV.U32 R17, RZ, RZ, R10 ;  /* 0x000000ffff110224 */ /* 0x000fe200078e000a */
[----:B------:R-:W-:Y:S01]  /*05e0*/  ISETP.EQ.AND P0, PT, R22, 0x8, PT ;  /* 0x000000081600780c */ /* 0x000fe20003f02270 */
[----:B------:R-:W-:Y:S01]  /*05f0*/  @P1 IMAD.MOV.U32 R17, RZ, RZ, R11 ;  /* 0x000000ffff111224 */ /* 0x000fe200078e000b */
[----:B------:R-:W-:Y:S01]  /*0600*/  LOP3.LUT R15, R14, 0x1f, RZ, 0xc0, !PT ;  /* 0x0000001f0e0f7812 */ /* 0x000fe200078ec0ff */
[----:B------:R-:W-:Y:S01]  /*0610*/  @P2 IMAD.MOV.U32 R17, RZ, RZ, R12 ;  /* 0x000000ffff112224 */ /* 0x000fe200078e000c */
[----:B------:R-:W-:Y:S01]  /*0620*/  @P3 MOV R17, R13 ;  /* 0x0000000d00113202 */ /* 0x000fe20000000f00 */
[----:B------:R-:W-:Y:S01]  /*0630*/  @P4 IMAD.MOV.U32 R17, RZ, RZ, R18 ;  /* 0x000000ffff114224 */ /* 0x000fe200078e0012 */
[----:B------:R-:W-:Y:S01]  /*0640*/  SHF.L.W.U32.HI R20, R16, R15, R20 ;  /* 0x0000000f10147219 */ /* 0x000fe20000010e14 */
[----:B------:R-:W-:-:S06]  /*0650*/  @P5 IMAD.MOV.U32 R17, RZ, RZ, R19 ;  /* 0x000000ffff115224 */ /* 0x000fcc00078e0013 */
[----:B------:R-:W-:-:S05]  /*0660*/  @P0 IMAD.MOV.U32 R17, RZ, RZ, R21 ;  /* 0x000000ffff110224 */ /* 0x000fca00078e0015 */
[----:B------:R-:W-:-:S07]  /*0670*/  SHF.L.W.U32.HI R16, R17, R15, R16 ;  /* 0x0000000f11107219 */ /* 0x000fce0000010e10 */
.L_x_2:
[C---:B------:R-:W-:Y:S01]  /*0680*/  SHF.L.W.U32.HI R21, R16.reuse, 0x2, R20 ;  /* 0x0000000210157819 */ /* 0x040fe20000010e14 */
[----:B------:R-:W-:Y:S01]  /*0690*/  IMAD.SHL.U32 R14, R16, 0x4, RZ ;  /* 0x00000004100e7824 */ /* 0x000fe200078e00ff */
[----:B------:R-:W-:Y:S01]  /*06a0*/  UMOV UR4, 0x54442d19 ;  /* 0x54442d1900047882 */ /* 0x000fe20000000000 */
[----:B------:R-:W-:Y:S01]  /*06b0*/  UMOV UR5, 0x3bf921fb ;  /* 0x3bf921fb00057882 */ /* 0x000fe20000000000 */
[----:B------:R-:W-:Y:S02]  /*06c0*/  SHF.R.S32.HI R15, RZ, 0x1f, R21 ;  /* 0x0000001fff0f7819 */ /* 0x000fe40000011415 */
[----:B------:R-:W-:Y:S02]  /*06d0*/  ISETP.GE.AND P0, PT, R0, RZ, PT ;  /* 0x000000ff0000720c */ /* 0x000fe40003f06270 */
[C---:B------:R-:W-:Y:S02]  /*06e0*/  LOP3.LUT R14, R15.reuse, R14, RZ, 0x3c, !PT ;  /* 0x0000000e0f0e7212 */ /* 0x040fe400078e3cff */
[----:B------:R-:W-:-:S02]  /*06f0*/  LOP3.LUT R15, R15, R21, RZ, 0x3c, !PT ;  /* 0x000000150f0f7212 */ /* 0x000fc400078e3cff */
[----:B------:R-:W-:Y:S02]  /*0700*/  SHF.R.U32.HI R20, RZ, 0x1e, R20 ;  /* 0x0000001eff147819 */ /* 0x000fe40000011614 */
[C---:B------:R-:W-:Y:S02]  /*0710*/  LOP3.LUT R22, R21.reuse, R0, RZ, 0x3c, !PT ;  /* 0x0000000015167212 */ /* 0x040fe400078e3cff */
[----:B------:R-:W0:Y:S01]  /*0720*/  I2F.F64.S64 R14, R14 ;  /* 0x0000000e000e7312 */ /* 0x000e220000301c00 */
[----:B------:R-:W-:Y:S02]  /*0730*/  LEA.HI R20, R21, R20, RZ, 0x1 ;  /* 0x0000001415147211 */ /* 0x000fe400078f08ff */
[----:B------:R-:W-:-:S03]  /*0740*/  ISETP.GE.AND P1, PT, R22, RZ, PT ;  /* 0x000000ff1600720c */ /* 0x000fc60003f26270 */
[----:B------:R-:W-:-:S04]  /*0750*/  IMAD.MOV R21, RZ, RZ, -R20 ;  /* 0x000000ffff157224 */ /* 0x000fc800078e0a14 */
[----:B------:R-:W-:Y:S01]  /*0760*/  @!P0 IMAD.MOV.U32 R20, RZ, RZ, R21 ;  /* 0x000000ffff148224 */ /* 0x000fe200078e0015 */
[----:B0-----:R-:W-:-:S10]  /*0770*/  DMUL R16, R14, UR4 ;  /* 0x000000040e107c28 */ /* 0x001fd40008000000 */
[----:B------:R-:W0:Y:S02]  /*0780*/  F2F.F32.F64 R16, R16 ;  /* 0x0000001000107310 */ /* 0x000e240000301000 */
[----:B0-----:R-:W-:-:S07]  /*0790*/  FSEL R14, -R16, R16, !P1 ;  /* 0x00000010100e7208 */ /* 0x001fce0004800100 */
.L_x_0:
[----:B------:R-:W-:Y:S01]  /*07a0*/  LOP3.LUT R17, R20, 0x1, RZ, 0xc0, !PT ;  /* 0x0000000114117812 */ /* 0x000fe200078ec0ff */
[----:B------:R-:W-:Y:S02]  /*07b0*/  IMAD.MOV.U32 R16, RZ, RZ, 0x37cbac00 ;  /* 0x37cbac00ff107424 */ /* 0x000fe400078e00ff */
[----:B------:R-:W-:Y:S01]  /*07c0*/  FMUL R15, R14, R14 ;  /* 0x0000000e0e0f7220 */ /* 0x000fe20000400000 */
[----:B------:R-:W-:Y:S01]  /*07d0*/  IADD3 R22, PT, PT, R20, 0x1, RZ ;  /* 0x0000000114167810 */ /* 0x000fe20007ffe0ff */
[----:B------:R-:W-:Y:S01]  /*07e0*/  IMAD.MOV.U32 R21, RZ, RZ, 0x3e2aaaa8 ;  /* 0x3e2aaaa8ff157424 */ /* 0x000fe200078e00ff */
[----:B------:R-:W-:Y:S01]  /*07f0*/  ISETP.NE.U32.AND P0, PT, R17, 0x1, PT ;  /* 0x000000011100780c */ /* 0x000fe20003f05070 */
[----:B------:R-:W-:Y:S01]  /*0800*/  FFMA R16, R15, R16, -0.0013887860113754868507 ;  /* 0xbab607ed0f107423 */ /* 0x000fe20000000010 */
[----:B------:R-:W-:Y:S01]  /*0810*/  IMAD.MOV.U32 R17, RZ, RZ, 0x3c0885e4 ;  /* 0x3c0885e4ff117424 */ /* 0x000fe200078e00ff */
[----:B------:R-:W-:Y:S01]  /*0820*/  FSETP.GE.AND P2, PT, |R0|, 105615, PT ;  /* 0x47ce47800000780b */ /* 0x000fe20003f46200 */
[----:B------:R-:W-:Y:S01]  /*0830*/  IMAD.MOV.U32 R23, RZ, RZ, R8 ;  /* 0x000000ffff177224 */ /* 0x000fe200078e0008 */
[----:B------:R-:W-:-:S02]  /*0840*/  LOP3.LUT P1, RZ, R22, 0x2, RZ, 0xc0, !PT ;  /* 0x0000000216ff7812 */ /* 0x000fc4000782c0ff */
[----:B------:R-:W-:Y:S02]  /*0850*/  FSEL R16, R16, -0.00019574658654164522886, P0 ;  /* 0xb94d415310107808 */ /* 0x000fe40000000000 */
[----:B------:R-:W-:Y:S02]  /*0860*/  FSEL R20, R17, 0.041666727513074874878, !P0 ;  /* 0x3d2aaabb11147808 */ /* 0x000fe40004000000 */
[----:B------:R-:W-:Y:S02]  /*0870*/  FSEL R14, R14, 1, !P0 ;  /* 0x3f8000000e0e7808 */ /* 0x000fe40004000000 */
[----:B------:R-:W-:Y:S01]  /*0880*/  FSEL R21, -R21, -0.4999999701976776123, !P0 ;  /* 0xbeffffff15157808 */ /* 0x000fe20004000100 */
[C---:B------:R-:W-:Y:S02]  /*0890*/  FFMA R16, R15.reuse, R16, R20 ;  /* 0x000000100f107223 */ /* 0x040fe40000000014 */
[C---:B------:R-:W-:Y:S02]  /*08a0*/  FFMA R17, R15.reuse, R14, RZ ;  /* 0x0000000e0f117223 */ /* 0x040fe400000000ff */
[----:B------:R-:W-:-:S04]  /*08b0*/  FFMA R16, R15, R16, R21 ;  /* 0x000000100f107223 */ /* 0x000fc80000000015 */
[----:B------:R-:W-:Y:S01]  /*08c0*/  FFMA R20, R17, R16, R14 ;  /* 0x0000001011147223 */ /* 0x000fe2000000000e */
[----:B------:R-:W-:-:S03]  /*08d0*/  IMAD.MOV.U32 R14, RZ, RZ, R6 ;  /* 0x000000ffff0e7224 */ /* 0x000fc600078e0006 */
[----:B------:R-:W-:Y:S01]  /*08e0*/  @P1 FADD R20, RZ, -R20 ;  /* 0x80000014ff141221 */ /* 0x000fe20000000000 */
        /* <DEDUP_REMOVED lines=11> */
.L_x_4:
        /* <DEDUP_REMOVED lines=14> */
[----:B------:R-:W-:Y:S01]  /*0a80*/  IADD3.X R23, PT, PT, R17, R21, RZ, P2, !PT ;  /* 0x0000001511177210 */ /* 0x000fe200017fe4ff */
[--C-:B------:R-:W-:Y:S01]  /*0a90*/  @P0 IMAD.MOV.U32 R10, RZ, RZ, R16.reuse ;  /* 0x000000ffff0a0224 */ /* 0x100fe200078e0010 */
        /* <DEDUP_REMOVED lines=12> */
[----:B------:R-:W-:-:S04]  /*0b60*/  SHF.R.U32.HI R14, RZ, 0x5, R14 ;  /* 0x00000005ff0e7819 */ /* 0x000fc8000001160e */
[----:B------:R-:W-:-:S04]  /*0b70*/  LEA R17, -R14, RZ, 0x2 ;  /* 0x000000ff0e117211 */ /* 0x000fc800078e11ff */
[C---:B------:R-:W-:Y:S02]  /*0b80*/  ISETP.EQ.AND P3, PT, R17.reuse, -0x18, PT ;  /* 0xffffffe81100780c */ /* 0x040fe40003f62270 */
[C---:B------:R-:W-:Y:S02]  /*0b90*/  ISETP.EQ.AND P4, PT, R17.reuse, -0x14, PT ;  /* 0xffffffec1100780c */ /* 0x040fe40003f82270 */
[C---:B------:R-:W-:Y:S02]  /*0ba0*/  ISETP.EQ.AND P0, PT, R17.reuse, -0x10, PT ;  /* 0xfffffff01100780c */ /* 0x040fe40003f02270 */
[C---:B------:R-:W-:Y:S02]  /*0bb0*/  ISETP.EQ.AND P1, PT, R17.reuse, -0xc, PT ;  /* 0xfffffff41100780c */ /* 0x040fe40003f22270 */
[C---:B------:R-:W-:Y:S02]  /*0bc0*/  ISETP.EQ.AND P2, PT, R17.reuse, -0x8, PT ;  /* 0xfffffff81100780c */ /* 0x040fe40003f42270 */
[----:B------:R-:W-:-:S03]  /*0bd0*/  ISETP.EQ.AND P5, PT, R17, 0x4, PT ;  /* 0x000000041100780c */ /* 0x000fc60003fa2270 */
[--C-:B------:R-:W-:Y:S01]  /*0be0*/  @P3 IMAD.MOV.U32 R21, RZ, RZ, R10.reuse ;  /* 0x000000ffff153224 */ /* 0x100fe200078e000a */
[C---:B------:R-:W-:Y:S01]  /*0bf0*/  ISETP.EQ.AND P3, PT, R17.reuse, -0x4, PT ;  /* 0xfffffffc1100780c */ /* 0x040fe20003f62270 */
[----:B------:R-:W-:Y:S02]  /*0c00*/  @P4 IMAD.MOV.U32 R14, RZ, RZ, R10 ;  /* 0x000000ffff0e4224 */ /* 0x000fe400078e000a */
[--C-:B------:R-:W-:Y:S01]  /*0c10*/  @P4 IMAD.MOV.U32 R21, RZ, RZ, R11.reuse ;  /* 0x000000ffff154224 */ /* 0x100fe200078e000b */
[----:B------:R-:W-:Y:S01]  /*0c20*/  ISETP.EQ.AND P4, PT, R17, RZ, PT ;  /* 0x000000ff1100720c */ /* 0x000fe20003f82270 */
[----:B------:R-:W-:Y:S02]  /*0c30*/  @P0 IMAD.MOV.U32 R14, RZ, RZ, R11 ;  /* 0x000000ffff0e0224 */ /* 0x000fe400078e000b */
[--C-:B------:R-:W-:Y:S02]  /*0c40*/  @P0 IMAD.MOV.U32 R21, RZ, RZ, R12.reuse ;  /* 0x000000ffff150224 */ /* 0x100fe400078e000c */
[----:B------:R-:W-:Y:S01]  /*0c50*/  @P1 IMAD.MOV.U32 R14, RZ, RZ, R12 ;  /* 0x000000ffff0e1224 */ /* 0x000fe200078e000c */
[----:B------:R-:W-:Y:S01]  /*0c60*/  @P2 MOV R14, R13 ;  /* 0x0000000d000e2202 */ /* 0x000fe20000000f00 */
[----:B------:R-:W-:-:S02]  /*0c70*/  @P1 IMAD.MOV.U32 R21, RZ, RZ, R13 ;  /* 0x000000ffff151224 */ /* 0x000fc400078e000d */
[--C-:B------:R-:W-:Y:S02]  /*0c80*/  @P2 IMAD.MOV.U32 R21, RZ, RZ, R18.reuse ;  /* 0x000000ffff152224 */ /* 0x100fe400078e0012 */
[----:B------:R-:W-:Y:S02]  /*0c90*/  @P3 IMAD.MOV.U32 R14, RZ, RZ, R18 ;  /* 0x000000ffff0e3224 */ /* 0x000fe400078e0012 */
[--C-:B------:R-:W-:Y:S02]  /*0ca0*/  @P3 IMAD.MOV.U32 R21, RZ, RZ, R19.reuse ;  /* 0x000000ffff153224 */ /* 0x100fe400078e0013 */
[----:B------:R-:W-:Y:S02]  /*0cb0*/  @P4 IMAD.MOV.U32 R14, RZ, RZ, R19 ;  /* 0x000000ffff0e4224 */ /* 0x000fe400078e0013 */
[--C-:B------:R-:W-:Y:S02]  /*0cc0*/  @P4 IMAD.MOV.U32 R21, RZ, RZ, R23.reuse ;  /* 0x000000ffff154224 */ /* 0x100fe400078e0017 */
[----:B------:R-:W-:Y:S01]  /*0cd0*/  @P5 IMAD.MOV.U32 R14, RZ, RZ, R23 ;  /* 0x000000ffff0e5224 */ /* 0x000fe200078e0017 */
[----:B------:R-:W-:Y:S06]  /*0ce0*/  @!P6 BRA `(.L_x_5) ;  /* 0x00000000002ce947 */ /* 0x000fec0003800000 */
[----:B------:R-:W-:Y:S01]  /*0cf0*/  @P0 IMAD.MOV.U32 R15, RZ, RZ, R10 ;  /* 0x000000ffff0f0224 */ /* 0x000fe200078e000a */
[----:B------:R-:W-:Y:S02]  /*0d00*/  ISETP.EQ.AND P0, PT, R17, 0x8, PT ;  /* 0x000000081100780c */ /* 0x000fe40003f02270 */
[----:B------:R-:W-:Y:S01]  /*0d10*/  @P1 MOV R15, R11 ;  /* 0x0000000b000f1202 */ /* 0x000fe20000000f00 */
[----:B------:R-:W-:Y:S01]  /*0d20*/  @P2 IMAD.MOV.U32 R15, RZ, RZ, R12 ;  /* 0x000000ffff0f2224 */ /* 0x000fe200078e000c */
[----:B------:R-:W-:Y:S01]  /*0d30*/  LOP3.LUT R16, R16, 0x1f, RZ, 0xc0, !PT ;  /* 0x0000001f10107812 */ /* 0x000fe200078ec0ff */
[----:B------:R-:W-:Y:S02]  /*0d40*/  @P3 IMAD.MOV.U32 R15, RZ, RZ, R13 ;  /* 0x000000ffff0f3224 */ /* 0x000fe400078e000d */
[----:B------:R-:W-:Y:S01]  /*0d50*/  @P4 IMAD.MOV.U32 R15, RZ, RZ, R18 ;  /* 0x000000ffff0f4224 */ /* 0x000fe200078e0012 */
[----:B------:R-:W-:Y:S01]  /*0d60*/  SHF.L.W.U32.HI R21, R14, R16, R21 ;  /* 0x000000100e157219 */ /* 0x000fe20000010e15 */
[----:B------:R-:W-:-:S04]  /*0d70*/  @P5 IMAD.MOV.U32 R15, RZ, RZ, R19 ;  /* 0x000000ffff0f5224 */ /* 0x000fc800078e0013 */
[----:B------:R-:W-:-:S05]  /*0d80*/  @P0 IMAD.MOV.U32 R15, RZ, RZ, R23 ;  /* 0x000000ffff0f0224 */ /* 0x000fca00078e0017 */
[----:B------:R-:W-:-:S07]  /*0d90*/  SHF.L.W.U32.HI R14, R15, R16, R14 ;  /* 0x000000100f0e7219 */ /* 0x000fce0000010e0e */
.L_x_5:
[C---:B------:R-:W-:Y:S01]  /*0da0*/  SHF.L.W.U32.HI R23, R14.reuse, 0x2, R21 ;  /* 0x000000020e177819 */ /* 0x040fe20000010e15 */
[----:B------:R-:W-:Y:S01]  /*0db0*/  IMAD.SHL.U32 R14, R14, 0x4, RZ ;  /* 0x000000040e0e7824 */ /* 0x000fe200078e00ff */
[----:B------:R-:W-:Y:S01]  /*0dc0*/  UMOV UR4, 0x54442d19 ;  /* 0x54442d1900047882 */ /* 0x000fe20000000000 */
[----:B------:R-:W-:Y:S01]  /*0dd0*/  UMOV UR5, 0x3bf921fb ;  /* 0x3bf921fb00057882 */ /* 0x000fe20000000000 */
[----:B------:R-:W-:Y:S02]  /*0de0*/  SHF.R.S32.HI R15, RZ, 0x1f, R23 ;  /* 0x0000001fff0f7819 */ /* 0x000fe40000011417 */
[----:B------:R-:W-:Y:S02]  /*0df0*/  SHF.R.U32.HI R22, RZ, 0x1e, R21 ;  /* 0x0000001eff167819 */ /* 0x000fe40000011615 */
[C---:B------:R-:W-:Y:S02]  /*0e00*/  LOP3.LUT R14, R15.reuse, R14, RZ, 0x3c, !PT ;  /* 0x0000000e0f0e7212 */ /* 0x040fe400078e3cff */
[----:B------:R-:W-:-:S02]  /*0e10*/  LOP3.LUT R15, R15, R23, RZ, 0x3c, !PT ;  /* 0x000000170f0f7212 */ /* 0x000fc400078e3cff */
[----:B------:R-:W-:Y:S02]  /*0e20*/  ISETP.GE.AND P1, PT, R0, RZ, PT ;  /* 0x000000ff0000720c */ /* 0x000fe40003f26270 */
[C---:B------:R-:W-:Y:S02]  /*0e30*/  LOP3.LUT R21, R23.reuse, R0, RZ, 0x3c, !PT ;  /* 0x0000000017157212 */ /* 0x040fe400078e3cff */
[----:B------:R-:W0:Y:S01]  /*0e40*/  I2F.F64.S64 R14, R14 ;  /* 0x0000000e000e7312 */ /* 0x000e220000301c00 */
[----:B------:R-:W-:Y:S02]  /*0e50*/  LEA.HI R23, R23, R22, RZ, 0x1 ;  /* 0x0000001617177211 */ /* 0x000fe400078f08ff */
[----:B------:R-:W-:-:S03]  /*0e60*/  ISETP.GE.AND P0, PT, R21, RZ, PT ;  /* 0x000000ff1500720c */ /* 0x000fc60003f06270 */
[----:B------:R-:W-:-:S05]  /*0e70*/  IMAD.MOV R21, RZ, RZ, -R23 ;  /* 0x000000ffff157224 */ /* 0x000fca00078e0a17 */
[----:B------:R-:W-:Y:S01]  /*0e80*/  @!P1 MOV R23, R21 ;  /* 0x0000001500179202 */ /* 0x000fe20000000f00 */
[----:B0-----:R-:W-:-:S10]  /*0e90*/  DMUL R16, R14, UR4 ;  /* 0x000000040e107c28 */ /* 0x001fd40008000000 */
[----:B------:R-:W0:Y:S02]  /*0ea0*/  F2F.F32.F64 R16, R16 ;  /* 0x0000001000107310 */ /* 0x000e240000301000 */
[----:B0-----:R-:W-:-:S07]  /*0eb0*/  FSEL R14, -R16, R16, !P0 ;  /* 0x00000010100e7208 */ /* 0x001fce0004000100 */
.L_x_3:
[----:B------:R-:W-:Y:S02]  /*0ec0*/  IMAD.MOV.U32 R16, RZ, RZ, 0x37cbac00 ;  /* 0x37cbac00ff107424 */ /* 0x000fe400078e00ff */
[----:B------:R-:W-:Y:S01]  /*0ed0*/  FMUL R15, R14, R14 ;  /* 0x0000000e0e0f7220 */ /* 0x000fe20000400000 */
[C---:B------:R-:W-:Y:S01]  /*0ee0*/  LOP3.LUT R17, R23.reuse, 0x1, RZ, 0xc0, !PT ;  /* 0x0000000117117812 */ /* 0x040fe200078ec0ff */
[----:B------:R-:W-:Y:S01]  /*0ef0*/  IMAD.MOV.U32 R22, RZ, RZ, 0x3d2aaabb ;  /* 0x3d2aaabbff167424 */ /* 0x000fe200078e00ff */
[----:B------:R-:W-:Y:S01]  /*0f00*/  LOP3.LUT P1, RZ, R23, 0x2, RZ, 0xc0, !PT ;  /* 0x0000000217ff7812 */ /* 0x000fe2000782c0ff */
[----:B------:R-:W-:Y:S01]  /*0f10*/  FFMA R16, R15, R16, -0.0013887860113754868507 ;  /* 0xbab607ed0f107423 */ /* 0x000fe20000000010 */
[----:B------:R-:W-:Y:S01]  /*0f20*/  ISETP.NE.U32.AND P0, PT, R17, 0x1, PT ;  /* 0x000000011100780c */ /* 0x000fe20003f05070 */
[----:B------:R-:W-:Y:S01]  /*0f30*/  IMAD.MOV.U32 R21, RZ, RZ, 0x3effffff ;  /* 0x3effffffff157424 */ /* 0x000fe200078e00ff */
[----:B------:R-:W-:Y:S01]  /*0f40*/  FSETP.GE.AND P2, PT, |R0|, 105615, PT ;  /* 0x47ce47800000780b */ /* 0x000fe20003f46200 */
[----:B------:R-:W-:Y:S01]  /*0f50*/  IMAD.MOV.U32 R23, RZ, RZ, R8 ;  /* 0x000000ffff177224 */ /* 0x000fe200078e0008 */
[----:B------:R-:W-:-:S02]  /*0f60*/  FSEL R16, R16, -0.00019574658654164522886, !P0 ;  /* 0xb94d415310107808 */ /* 0x000fc40004000000 */
[----:B------:R-:W-:Y:S02]  /*0f70*/  FSEL R22, R22, 0.0083327032625675201416, !P0 ;  /* 0x3c0885e416167808 */ /* 0x000fe40004000000 */
[----:B------:R-:W-:Y:S02]  /*0f80*/  FSEL R14, R14, 1, P0 ;  /* 0x3f8000000e0e7808 */ /* 0x000fe40000000000 */
[----:B------:R-:W-:Y:S01]  /*0f90*/  FSEL R21, -R21, -0.16666662693023681641, !P0 ;  /* 0xbe2aaaa815157808 */ /* 0x000fe20004000100 */
[C---:B------:R-:W-:Y:S01]  /*0fa0*/  FFMA R16, R15.reuse, R16, R22 ;  /* 0x000000100f107223 */ /* 0x040fe20000000016 */
[----:B------:R-:W-:Y:S02]  /*0fb0*/  IMAD.MOV.U32 R22, RZ, RZ, R6 ;  /* 0x000000ffff167224 */ /* 0x000fe400078e0006 */
[C---:B------:R-:W-:Y:S01]  /*0fc0*/  FFMA R17, R15.reuse, R14, RZ ;  /* 0x0000000e0f117223 */ /* 0x040fe200000000ff */
[----:B------:R-:W-:-:S04]  /*0fd0*/  FFMA R16, R15, R16, R21 ;  /* 0x000000100f107223 */ /* 0x000fc80000000015 */
[----:B------:R-:W-:-:S04]  /*0fe0*/  FFMA R14, R17, R16, R14 ;  /* 0x00000010110e7223 */ /* 0x000fc8000000000e */
[----:B------:R-:W-:-:S04]  /*0ff0*/  @P1 FADD R14, RZ, -R14 ;  /* 0x8000000eff0e1221 */ /* 0x000fc80000000000 */
[----:B------:R-:W-:-:S04]  /*1000*/  FMUL R14, R9, R14 ;  /* 0x0000000e090e7220 */ /* 0x000fc80000400000 */
[----:B------:R-:W-:Y:S01]  /*1010*/  FFMA R21, R7, R20, -R14 ;  /* 0x0000001407157223 */ /* 0x000fe2000000080e */
[----:B------:R-:W-:Y:S06]  /*1020*/  @!P2 BRA `(.L_x_6) ;  /* 0x000000040074a947 */ /* 0x000fec0003800000 */
[----:B------:R-:W-:-:S13]  /*1030*/  FSETP.NEU.AND P0, PT, |R0|, +INF , PT ;  /* 0x7f8000000000780b */ /* 0x000fda0003f0d200 */
[----:B------:R-:W-:Y:S01]  /*1040*/  @!P0 FMUL R22, RZ, R0 ;  /* 0x00000000ff168220 */ /* 0x000fe20000400000 */
[----:B------:R-:W-:Y:S01]  /*1050*/  @!P0 IMAD.MOV.U32 R23, RZ, RZ, RZ ;  /* 0x000000ffff178224 */ /* 0x000fe200078e00ff */
[----:B------:R-:W-:Y:S06]  /*1060*/  @!P0 BRA `(.L_x_6) ;  /* 0x0000000400648947 */ /* 0x000fec0003800000 */
[----:B------:R-:W-:Y:S02]  /*1070*/  IMAD.SHL.U32 R14, R0, 0x100, RZ ;  /* 0x00000100000e7824 */ /* 0x000fe400078e00ff */
[----:B------:R-:W-:Y:S02]  /*1080*/  HFMA2 R23, -RZ, RZ, 0, 0 ;  /* 0x00000000ff177431 */ /* 0x000fe400000001ff */
[----:B------:R-:W-:Y:S01]  /*1090*/  IMAD.MOV.U32 R25, RZ, RZ, RZ ;  /* 0x000000ffff197224 */ /* 0x000fe200078e00ff */
[----:B------:R-:W0:Y:S01]  /*10a0*/  LDCU.64 UR8, c[0x4][URZ] ;  /* 0x01000000ff0877ac */ /* 0x000e220008000a00 */
[----:B------:R-:W-:Y:S01]  /*10b0*/  IMAD.MOV.U32 R20, RZ, RZ, RZ ;  /* 0x000000ffff147224 */ /* 0x000fe200078e00ff */
[----:B------:R-:W-:Y:S01]  /*10c0*/  LOP3.LUT R27, R14, 0x80000000, RZ, 0xfc, !PT ;  /* 0x800000000e1b7812 */ /* 0x000fe200078efcff */
[----:B------:R-:W-:-:S06]  /*10d0*/  UMOV UR4, URZ ;  /* 0x000000ff00047c82 */ /* 0x000fcc0008000000 */
.L_x_7:
        /* <DEDUP_REMOVED lines=13> */
[----:B------:R-:W-:-:S05]  /*11b0*/  IADD3 R16, P2, PT, R16, R23, RZ ;  /* 0x0000001710107210 */ /* 0x000fca0007f5e0ff */
[----:B------:R-:W-:Y:S01]  /*11c0*/  IMAD.X R23, R17, 0x1, R25, P2 ;  /* 0x0000000111177824 */ /* 0x000fe200010e0619 */
[----:B------:R-:W-:Y:S01]  /*11d0*/  ISETP.EQ.AND P2, PT, R20, 0x8, PT ;  /* 0x000000081400780c */ /* 0x000fe20003f42270 */
[--C-:B------:R-:W-:Y:S02]  /*11e0*/  @P0 IMAD.MOV.U32 R10, RZ, RZ, R16.reuse ;  /* 0x000000ffff0a0224 */ /* 0x100fe400078e0010 */
[--C-:B------:R-:W-:Y:S02]  /*11f0*/  @P1 IMAD.MOV.U32 R11, RZ, RZ, R16.reuse ;  /* 0x000000ffff0b1224 */ /* 0x100fe400078e0010 */
[--C-:B------:R-:W-:Y:S02]  /*1200*/  @P3 IMAD.MOV.U32 R13, RZ, RZ, R16.reuse ;  /* 0x000000ffff0d3224 */ /* 0x100fe400078e0010 */
[--C-:B------:R-:W-:Y:S02]  /*1210*/  @P4 IMAD.MOV.U32 R18, RZ, RZ, R16.reuse ;  /* 0x000000ffff124224 */ /* 0x100fe400078e0010 */
[----:B------:R-:W-:-:S02]  /*1220*/  @P5 IMAD.MOV.U32 R19, RZ, RZ, R16 ;  /* 0x000000ffff135224 */ /* 0x000fc400078e0010 */
[----:B------:R-:W-:Y:S02]  /*1230*/  VIADD R20, R20, 0x4 ;  /* 0x0000000414147836 */ /* 0x000fe40000000000 */
[----:B------:R-:W-:Y:S01]  /*1240*/  @P2 MOV R12, R16 ;  /* 0x00000010000c2202 */ /* 0x000fe20000000f00 */
        /* <DEDUP_REMOVED lines=13> */
[----:B------:R-:W-:Y:S01]  /*1320*/  @P3 IMAD.MOV.U32 R20, RZ, RZ, R10 ;  /* 0x000000ffff143224 */ /* 0x000fe200078e000a */
[C---:B------:R-:W-:Y:S01]  /*1330*/  ISETP.EQ.AND P3, PT, R17.reuse, -0x4, PT ;  /* 0xfffffffc1100780c */ /* 0x040fe20003f62270 */
[--C-:B------:R-:W-:Y:S01]  /*1340*/  @P4 IMAD.MOV.U32 R20, RZ, RZ, R11.reuse ;  /* 0x000000ffff144224 */ /* 0x100fe200078e000b */
[----:B------:R-:W-:Y:S01]  /*1350*/  @P4 MOV R14, R10 ;  /* 0x0000000a000e4202 */ /* 0x000fe20000000f00 */
[----:B------:R-:W-:Y:S01]  /*1360*/  @P0 IMAD.MOV.U32 R14, RZ, RZ, R11 ;  /* 0x000000ffff0e0224 */ /* 0x000fe200078e000b */
[----:B------:R-:W-:Y:S01]  /*1370*/  ISETP.EQ.AND P4, PT, R17, RZ, PT ;  /* 0x000000ff1100720c */ /* 0x000fe20003f82270 */
[--C-:B------:R-:W-:Y:S02]  /*1380*/  @P0 IMAD.MOV.U32 R20, RZ, RZ, R12.reuse ;  /* 0x000000ffff140224 */ /* 0x100fe400078e000c */
[----:B------:R-:W-:Y:S02]  /*1390*/  @P1 IMAD.MOV.U32 R14, RZ, RZ, R12 ;  /* 0x000000ffff0e1224 */ /* 0x000fe400078e000c */
[----:B------:R-:W-:-:S02]  /*13a0*/  @P1 IMAD.MOV.U32 R20, RZ, RZ, R13 ;  /* 0x000000ffff141224 */ /* 0x000fc400078e000d */
[----:B------:R-:W-:Y:S02]  /*13b0*/  @P2 IMAD.MOV.U32 R14, RZ, RZ, R13 ;  /* 0x000000ffff0e2224 */ /* 0x000fe400078e000d */
[----:B------:R-:W-:Y:S01]  /*13c0*/  @P2 IMAD.MOV.U32 R20, RZ, RZ, R18 ;  /* 0x000000ffff142224 */ /* 0x000fe200078e0012 */
[----:B------:R-:W-:Y:S01]  /*13d0*/  @P3 MOV R14, R18 ;  /* 0x00000012000e3202 */ /* 0x000fe20000000f00 */
[--C-:B------:R-:W-:Y:S02]  /*13e0*/  @P3 IMAD.MOV.U32 R20, RZ, RZ, R19.reuse ;  /* 0x000000ffff143224 */ /* 0x100fe400078e0013 */
[----:B------:R-:W-:Y:S02]  /*13f0*/  @P4 IMAD.MOV.U32 R14, RZ, RZ, R19 ;  /* 0x000000ffff0e4224 */ /* 0x000fe400078e0013 */
[--C-:B------:R-:W-:Y:S02]  /*1400*/  @P4 IMAD.MOV.U32 R20, RZ, RZ, R23.reuse ;  /* 0x000000ffff144224 */ /* 0x100fe400078e0017 */
[----:B------:R-:W-:Y:S01]  /*1410*/  @P5 IMAD.MOV.U32 R14, RZ, RZ, R23 ;  /* 0x000000ffff0e5224 */ /* 0x000fe200078e0017 */
        /* <DEDUP_REMOVED lines=12> */
.L_x_8:
        /* <DEDUP_REMOVED lines=18> */
.L_x_6:
[----:B------:R-:W-:Y:S02]  /*1600*/  IMAD.MOV.U32 R16, RZ, RZ, 0x37cbac00 ;  /* 0x37cbac00ff107424 */ /* 0x000fe400078e00ff */
[----:B------:R-:W-:Y:S01]  /*1610*/  FMUL R15, R22, R22 ;  /* 0x00000016160f7220 */ /* 0x000fe20000400000 */
[----:B------:R-:W-:Y:S02]  /*1620*/  LOP3.LUT R17, R23, 0x1, RZ, 0xc0, !PT ;  /* 0x0000000117117812 */ /* 0x000fe400078ec0ff */
[----:B------:R-:W-:Y:S01]  /*1630*/  MOV R24, 0x3c0885e4 ;  /* 0x3c0885e400187802 */ /* 0x000fe20000000f00 */
[----:B------:R-:W-:Y:S01]  /*1640*/  FFMA R14, R15, R16, -0.0013887860113754868507 ;  /* 0xbab607ed0f0e7423 */ /* 0x000fe20000000010 */
[----:B------:R-:W-:Y:S01]  /*1650*/  ISETP.NE.U32.AND P0, PT, R17, 0x1, PT ;  /* 0x000000011100780c */ /* 0x000fe20003f05070 */
[----:B------:R-:W-:Y:S01]  /*1660*/  VIADD R17, R23, 0x1 ;  /* 0x0000000117117836 */ /* 0x000fe20000000000 */
[----:B------:R-:W-:Y:S01]  /*1670*/  FSETP.GE.AND P2, PT, |R0|, 105615, PT ;  /* 0x47ce47800000780b */ /* 0x000fe20003f46200 */
[----:B------:R-:W-:Y:S01]  /*1680*/  IMAD.MOV.U32 R23, RZ, RZ, 0x3e2aaaa8 ;  /* 0x3e2aaaa8ff177424 */ /* 0x000fe200078e00ff */
[----:B------:R-:W-:-:S02]  /*1690*/  FSEL R20, R14, -0.00019574658654164522886, P0 ;  /* 0xb94d41530e147808 */ /* 0x000fc40000000000 */
[----:B------:R-:W-:Y:S02]  /*16a0*/  FSEL R24, R24, 0.041666727513074874878, !P0 ;  /* 0x3d2aaabb18187808 */ /* 0x000fe40004000000 */
[----:B------:R-:W-:Y:S02]  /*16b0*/  LOP3.LUT P1, RZ, R17, 0x2, RZ, 0xc0, !PT ;  /* 0x0000000211ff7812 */ /* 0x000fe4000782c0ff */
[----:B------:R-:W-:Y:S01]  /*16c0*/  FSEL R14, R22, 1, !P0 ;  /* 0x3f800000160e7808 */ /* 0x000fe20004000000 */
[----:B------:R-:W-:Y:S01]  /*16d0*/  FFMA R20, R15, R20, R24 ;  /* 0x000000140f147223 */ /* 0x000fe20000000018 */
[----:B------:R-:W-:-:S03]  /*16e0*/  FSEL R23, -R23, -0.4999999701976776123, !P0 ;  /* 0xbeffffff17177808 */ /* 0x000fc60004000100 */
[C---:B------:R-:W-:Y:S02]  /*16f0*/  FFMA R17, R15.reuse, R14, RZ ;  /* 0x0000000e0f117223 */ /* 0x040fe400000000ff */
[----:B------:R-:W-:-:S04]  /*1700*/  FFMA R20, R15, R20, R23 ;  /* 0x000000140f147223 */ /* 0x000fc80000000017 */
[----:B------:R-:W-:-:S04]  /*1710*/  FFMA R20, R17, R20, R14 ;  /* 0x0000001411147223 */ /* 0x000fc8000000000e */
[----:B------:R-:W-:-:S04]  /*1720*/  @P1 FADD R20, RZ, -R20 ;  /* 0x80000014ff141221 */ /* 0x000fc80000000000 */
[----:B------:R-:W-:Y:S01]  /*1730*/  FMUL R20, R9, R20 ;  /* 0x0000001409147220 */ /* 0x000fe20000400000 */
        /* <DEDUP_REMOVED lines=11> */
.L_x_10:
        /* <DEDUP_REMOVED lines=11> */
[----:B------:R-:W-:-:S02]  /*18a0*/  ISETP.EQ.AND P4, PT, R22, 0x10, PT ;  /* 0x000000101600780c */ /* 0x000fc40003f82270 */
[C---:B------:R-:W-:Y:S01]  /*18b0*/  ISETP.EQ.AND P5, PT, R22.reuse, 0x14, PT ;  /* 0x000000141600780c */ /* 0x040fe20003fa2270 */
[----:B------:R-:W-:Y:S02]  /*18c0*/  VIADD R22, R22, 0x4 ;  /* 0x0000000416167836 */ /* 0x000fe40000000000 */
[----:B--2---:R-:W-:-:S03]  /*18d0*/  IMAD.WIDE.U32 R14, R8, R25, RZ ;  /* 0x00000019080e7225 */ /* 0x004fc600078e00ff */
[----:B------:R-:W-:-:S04]  /*18e0*/  IADD3 R6, P6, PT, R14, R17, RZ ;  /* 0x000000110e067210 */ /* 0x000fc80007fde0ff */
[----:B------:R-:W-:Y:S01]  /*18f0*/  IADD3.X R17, PT, PT, R15, R23, RZ, P6, !PT ;  /* 0x000000170f117210 */ /* 0x000fe200037fe4ff */
[--C-:B------:R-:W-:Y:S02]  /*1900*/  @P0 IMAD.MOV.U32 R10, RZ, RZ, R6.reuse ;  /* 0x000000ffff0a0224 */ /* 0x100fe400078e0006 */
[--C-:B------:R-:W-:Y:S02]  /*1910*/  @P1 IMAD.MOV.U32 R11, RZ, RZ, R6.reuse ;  /* 0x000000ffff0b1224 */ /* 0x100fe400078e0006 */
[--C-:B------:R-:W-:Y:S02]  /*1920*/  @P2 IMAD.MOV.U32 R12, RZ, RZ, R6.reuse ;  /* 0x000000ffff0c2224 */ /* 0x100fe400078e0006 */
[--C-:B------:R-:W-:Y:S02]  /*1930*/  @P3 IMAD.MOV.U32 R13, RZ, RZ, R6.reuse ;  /* 0x000000ffff0d3224 */ /* 0x100fe400078e0006 */
[--C-:B------:R-:W-:Y:S02]  /*1940*/  @P4 IMAD.MOV.U32 R18, RZ, RZ, R6.reuse ;  /* 0x000000ffff124224 */ /* 0x100fe400078e0006 */
[----:B------:R-:W-:Y:S01]  /*1950*/  @P5 IMAD.MOV.U32 R19, RZ, RZ, R6 ;  /* 0x000000ffff135224 */ /* 0x000fe200078e0006 */
[----:B------:R-:W-:Y:S06]  /*1960*/  BRA.U UP0, `(.L_x_10) ;  /* 0xfffffffd00a07547 */ /* 0x000fec000b83ffff */
[----:B------:R-:W-:-:S04]  /*1970*/  SHF.R.U32.HI R9, RZ, 0x17, R0 ;  /* 0x00000017ff097819 */ /* 0x000fc80000011600 */
[C---:B------:R-:W-:Y:S02]  /*1980*/  LOP3.LUT R6, R9.reuse, 0xe0, RZ, 0xc0, !PT ;  /* 0x000000e009067812 */ /* 0x040fe400078ec0ff */
[----:B------:R-:W-:Y:S02]  /*1990*/  LOP3.LUT P6, RZ, R9, 0x1f, RZ, 0xc0, !PT ;  /* 0x0000001f09ff7812 */ /* 0x000fe400078cc0ff */
[----:B------:R-:W-:-:S04]  /*19a0*/  IADD3 R6, PT, PT, R6, -0x80, RZ ;  /* 0xffffff8006067810 */ /* 0x000fc80007ffe0ff */
[----:B------:R-:W-:-:S05]  /*19b0*/  SHF.R.U32.HI R6, RZ, 0x5, R6 ;  /* 0x00000005ff067819 */ /* 0x000fca0000011606 */
[----:B------:R-:W-:-:S05]  /*19c0*/  IMAD.U32 R14, R6, -0x4, RZ ;  /* 0xfffffffc060e7824 */ /* 0x000fca00078e00ff */
[C---:B------:R-:W-:Y:S02]  /*19d0*/  ISETP.EQ.AND P3, PT, R14.reuse, -0x18, PT ;  /* 0xffffffe80e00780c */ /* 0x040fe40003f62270 */
[C---:B------:R-:W-:Y:S02]  /*19e0*/  ISETP.EQ.AND P4, PT, R14.reuse, -0x14, PT ;  /* 0xffffffec0e00780c */ /* 0x040fe40003f82270 */
[C---:B------:R-:W-:Y:S02]  /*19f0*/  ISETP.EQ.AND P2, PT, R14.reuse, -0x10, PT ;  /* 0xfffffff00e00780c */ /* 0x040fe40003f42270 */
[C---:B------:R-:W-:Y:S02]  /*1a00*/  ISETP.EQ.AND P1, PT, R14.reuse, -0xc, PT ;  /* 0xfffffff40e00780c */ /* 0x040fe40003f22270 */
[C---:B------:R-:W-:Y:S02]  /*1a10*/  ISETP.EQ.AND P0, PT, R14.reuse, -0x8, PT ;  /* 0xfffffff80e00780c */ /* 0x040fe40003f02270 */
[----:B------:R-:W-:-:S03]  /*1a20*/  ISETP.EQ.AND P5, PT, R14, RZ, PT ;  /* 0x000000ff0e00720c */ /* 0x000fc60003fa2270 */
[--C-:B------:R-:W-:Y:S01]  /*1a30*/  @P3 IMAD.MOV.U32 R6, RZ, RZ, R10.reuse ;  /* 0x000000ffff063224 */ /* 0x100fe200078e000a */
[C---:B------:R-:W-:Y:S01]  /*1a40*/  ISETP.EQ.AND P3, PT, R14.reuse, -0x4, PT ;  /* 0xfffffffc0e00780c */ /* 0x040fe20003f62270 */
[----:B------:R-:W-:Y:S02]  /*1a50*/  @P4 IMAD.MOV.U32 R8, RZ, RZ, R10 ;  /* 0x000000ffff084224 */ /* 0x000fe400078e000a */
[--C-:B------:R-:W-:Y:S01]  /*1a60*/  @P4 IMAD.MOV.U32 R6, RZ, RZ, R11.reuse ;  /* 0x000000ffff064224 */ /* 0x100fe200078e000b */
[----:B------:R-:W-:Y:S01]  /*1a70*/  ISETP.EQ.AND P4, PT, R14, 0x4, PT ;  /* 0x000000040e00780c */ /* 0x000fe20003f82270 */
[----:B------:R-:W-:Y:S02]  /*1a80*/  @P2 IMAD.MOV.U32 R8, RZ, RZ, R11 ;  /* 0x000000ffff082224 */ /* 0x000fe400078e000b */
[--C-:B------:R-:W-:Y:S01]  /*1a90*/  @P2 IMAD.MOV.U32 R6, RZ, RZ, R12.reuse ;  /* 0x000000ffff062224 */ /* 0x100fe200078e000c */
[----:B------:R-:W-:Y:S01]  /*1aa0*/  @P1 MOV R6, R13 ;  /* 0x0000000d00061202 */ /* 0x000fe20000000f00 */
[----:B------:R-:W-:-:S02]  /*1ab0*/  @P1 IMAD.MOV.U32 R8, RZ, RZ, R12 ;  /* 0x000000ffff081224 */ /* 0x000fc400078e000c */
[----:B------:R-:W-:Y:S02]  /*1ac0*/  @P0 IMAD.MOV.U32 R8, RZ, RZ, R13 ;  /* 0x000000ffff080224 */ /* 0x000fe400078e000d */
[--C-:B------:R-:W-:Y:S02]  /*1ad0*/  @P0 IMAD.MOV.U32 R6, RZ, RZ, R18.reuse ;  /* 0x000000ffff060224 */ /* 0x100fe400078e0012 */
[----:B------:R-:W-:Y:S02]  /*1ae0*/  @P3 IMAD.MOV.U32 R8, RZ, RZ, R18 ;  /* 0x000000ffff083224 */ /* 0x000fe400078e0012 */
[--C-:B------:R-:W-:Y:S02]  /*1af0*/  @P3 IMAD.MOV.U32 R6, RZ, RZ, R19.reuse ;  /* 0x000000ffff063224 */ /* 0x100fe400078e0013 */
[----:B------:R-:W-:Y:S02]  /*1b00*/  @P5 IMAD.MOV.U32 R8, RZ, RZ, R19 ;  /* 0x000000ffff085224 */ /* 0x000fe400078e0013 */
[----:B------:R-:W-:-:S02]  /*1b10*/  @P5 IMAD.MOV.U32 R6, RZ, RZ, R17 ;  /* 0x000000ffff065224 */ /* 0x000fc400078e0011 */
[----:B------:R-:W-:Y:S01]  /*1b20*/  @P4 IMAD.MOV.U32 R8, RZ, RZ, R17 ;  /* 0x000000ffff084224 */ /* 0x000fe200078e0011 */
[----:B------:R-:W-:Y:S06]  /*1b30*/  @!P6 BRA `(.L_x_11) ;  /* 0x000000000028e947 */ /* 0x000fec0003800000 */
[----:B------:R-:W-:Y:S01]  /*1b40*/  @P1 MOV R10, R11 ;  /* 0x0000000b000a1202 */ /* 0x000fe20000000f00 */
[----:B------:R-:W-:Y:S01]  /*1b50*/  @P0 IMAD.MOV.U32 R10, RZ, RZ, R12 ;  /* 0x000000ffff0a0224 */ /* 0x000fe200078e000c */
[----:B------:R-:W-:Y:S01]  /*1b60*/  ISETP.EQ.AND P0, PT, R14, 0x8, PT ;  /* 0x000000080e00780c */ /* 0x000fe20003f02270 */
[----:B------:R-:W-:Y:S01]  /*1b70*/  @P3 IMAD.MOV.U32 R10, RZ, RZ, R13 ;  /* 0x000000ffff0a3224 */ /* 0x000fe200078e000d */
[----:B------:R-:W-:Y:S01]  /*1b80*/  LOP3.LUT R9, R9, 0x1f, RZ, 0xc0, !PT ;  /* 0x0000001f09097812 */ /* 0x000fe200078ec0ff */
[----:B------:R-:W-:Y:S02]  /*1b90*/  @P5 IMAD.MOV.U32 R10, RZ, RZ, R18 ;  /* 0x000000ffff0a5224 */ /* 0x000fe400078e0012 */
[----:B------:R-:W-:Y:S01]  /*1ba0*/  @P4 IMAD.MOV.U32 R10, RZ, RZ, R19 ;  /* 0x000000ffff0a4224 */ /* 0x000fe200078e0013 */
[----:B------:R-:W-:-:S07]  /*1bb0*/  SHF.L.W.U32.HI R6, R8, R9, R6 ;  /* 0x0000000908067219 */ /* 0x000fce0000010e06 */
[----:B------:R-:W-:-:S05]  /*1bc0*/  @P0 IMAD.MOV.U32 R10, RZ, RZ, R17 ;  /* 0x000000ffff0a0224 */ /* 0x000fca00078e0011 */
[----:B------:R-:W-:-:S07]  /*1bd0*/  SHF.L.W.U32.HI R8, R10, R9, R8 ;  /* 0x000000090a087219 */ /* 0x000fce0000010e08 */
.L_x_11:
[C-C-:B------:R-:W-:Y:S01]  /*1be0*/  SHF.L.W.U32.HI R15, R8.reuse, 0x2, R6.reuse ;  /* 0x00000002080f7819 */ /* 0x140fe20000010e06 */
        /* <DEDUP_REMOVED lines=8> */
[----:B------:R-:W0:Y:S01]  /*1c70*/  I2F.F64.S64 R8, R12 ;  /* 0x0000000c00087312 */ /* 0x000e220000301c00 */
[----:B------:R-:W-:-:S04]  /*1c80*/  LOP3.LUT R0, R15, R0, RZ, 0x3c, !PT ;  /* 0x000000000f007212 */ /* 0x000fc800078e3cff */
[----:B------:R-:W-:Y:S01]  /*1c90*/  ISETP.GE.AND P0, PT, R0, RZ, PT ;  /* 0x000000ff0000720c */ /* 0x000fe20003f06270 */
[----:B0-----:R-:W-:Y:S01]  /*1ca0*/  DMUL R10, R8, UR4 ;  /* 0x00000004080a7c28 */ /* 0x001fe20008000000 */
[----:B------:R-:W-:-:S05]  /*1cb0*/  LEA.HI R8, R15, R6, RZ, 0x1 ;  /* 0x000000060f087211 */ /* 0x000fca00078f08ff */
[----:B------:R-:W-:-:S04]  /*1cc0*/  IMAD.MOV R0, RZ, RZ, -R8 ;  /* 0x000000ffff007224 */ /* 0x000fc800078e0a08 */
[----:B------:R-:W0:Y:S01]  /*1cd0*/  F2F.F32.F64 R10, R10 ;  /* 0x0000000a000a7310 */ /* 0x000e220000301000 */
[----:B------:R-:W-:Y:S02]  /*1ce0*/  @!P1 MOV R8, R0 ;  /* 0x0000000000089202 */ /* 0x000fe40000000f00 */
[----:B0-----:R-:W-:-:S07]  /*1cf0*/  FSEL R6, -R10, R10, !P0 ;  /* 0x0000000a0a067208 */ /* 0x001fce0004000100 */
.L_x_9:
[----:B------:R-:W0:Y:S01]  /*1d00*/  MUFU.RCP R11, R4 ;  /* 0x00000004000b7308 */ /* 0x000e220000001000 */
[----:B------:R-:W-:Y:S01]  /*1d10*/  LOP3.LUT R0, R8, 0x1, RZ, 0xc0, !PT ;  /* 0x0000000108007812 */ /* 0x000fe200078ec0ff */
[----:B------:R-:W-:Y:S01]  /*1d20*/  FMUL R9, R6, R6 ;  /* 0x0000000606097220 */ /* 0x000fe20000400000 */
[----:B------:R-:W-:Y:S01]  /*1d30*/  IMAD.MOV.U32 R10, RZ, RZ, 0x3effffff ;  /* 0x3effffffff0a7424 */ /* 0x000fe200078e00ff */
[----:B------:R-:W-:Y:S01]  /*1d40*/  LOP3.LUT P1, RZ, R8, 0x2, RZ, 0xc0, !PT ;  /* 0x0000000208ff7812 */ /* 0x000fe2000782c0ff */
[----:B------:R-:W-:Y:S01]  /*1d50*/  BSSY.RECONVERGENT B0, `(.L_x_12) ;  /* 0x0000018000007945 */ /* 0x000fe20003800200 */
[----:B------:R-:W-:Y:S01]  /*1d60*/  ISETP.NE.U32.AND P0, PT, R0, 0x1, PT ;  /* 0x000000010000780c */ /* 0x000fe20003f05070 */
[----:B------:R-:W-:Y:S01]  /*1d70*/  FFMA R16, R9, R16, -0.0013887860113754868507 ;  /* 0xbab607ed09107423 */ /* 0x000fe20000000010 */
[----:B------:R-:W-:Y:S02]  /*1d80*/  IMAD.MOV.U32 R0, RZ, RZ, 0x3d2aaabb ;  /* 0x3d2aaabbff007424 */ /* 0x000fe400078e00ff */
[----:B------:R-:W-:-:S02]  /*1d90*/  FSEL R10, -R10, -0.16666662693023681641, !P0 ;  /* 0xbe2aaaa80a0a7808 */ /* 0x000fc40004000100 */
[----:B------:R-:W-:Y:S02]  /*1da0*/  FSEL R16, R16, -0.00019574658654164522886, !P0 ;  /* 0xb94d415310107808 */ /* 0x000fe40004000000 */
[----:B------:R-:W-:Y:S02]  /*1db0*/  FSEL R0, R0, 0.0083327032625675201416, !P0 ;  /* 0x3c0885e400007808 */ /* 0x000fe40004000000 */
[----:B------:R-:W-:Y:S01]  /*1dc0*/  FSEL R6, R6, 1, P0 ;  /* 0x3f80000006067808 */ /* 0x000fe20000000000 */
[----:B0-----:R-:W-:Y:S01]  /*1dd0*/  FFMA R12, -R4, R11, 1 ;  /* 0x3f800000040c7423 */ /* 0x001fe2000000010b */
[----:B------:R-:W0:Y:S01]  /*1de0*/  FCHK P0, R21, R4 ;  /* 0x0000000415007302 */ /* 0x000e220000000000 */
[----:B------:R-:W-:Y:S02]  /*1df0*/  FFMA R0, R9, R16, R0 ;  /* 0x0000001009007223 */ /* 0x000fe40000000000 */
[----:B------:R-:W-:Y:S02]  /*1e00*/  FFMA R12, R11, R12, R11 ;  /* 0x0000000c0b0c7223 */ /* 0x000fe4000000000b */
[C---:B------:R-:W-:Y:S01]  /*1e10*/  FFMA R0, R9.reuse, R0, R10 ;  /* 0x0000000009007223 */ /* 0x040fe2000000000a */
[----:B------:R-:W-:Y:S01]  /*1e20*/  FFMA R9, R9, R6, RZ ;  /* 0x0000000609097223 */ /* 0x000fe200000000ff */
[----:B------:R-:W-:-:S03]  /*1e30*/  FFMA R11, R21, R12, RZ ;  /* 0x0000000c150b7223 */ /* 0x000fc600000000ff */
[----:B------:R-:W-:Y:S01]  /*1e40*/  FFMA R0, R9, R0, R6 ;  /* 0x0000000009007223 */ /* 0x000fe20000000006 */
[----:B------:R-:W-:-:S03]  /*1e50*/  FFMA R6, -R4, R11, R21 ;  /* 0x0000000b04067223 */ /* 0x000fc60000000115 */
[----:B------:R-:W-:Y:S01]  /*1e60*/  @P1 FADD R0, RZ, -R0 ;  /* 0x80000000ff001221 */ /* 0x000fe20000000000 */
[----:B------:R-:W-:-:S03]  /*1e70*/  FFMA R6, R12, R6, R11 ;  /* 0x000000060c067223 */ /* 0x000fc6000000000b */
[----:B------:R-:W-:Y:S01]  /*1e80*/  FFMA R0, R7, R0, R20 ;  /* 0x0000000007007223 */ /* 0x000fe20000000014 */
[----:B0-----:R-:W-:Y:S06]  /*1e90*/  @!P0 BRA `(.L_x_13) ;  /* 0x00000000000c8947 */ /* 0x001fec0003800000 */
[----:B------:R-:W-:-:S07]  /*1ea0*/  MOV R8, 0x1ec0 ;  /* 0x00001ec000087802 */ /* 0x000fce0000000f00 */
[----:B------:R-:W-:Y:S05]  /*1eb0*/  CALL.REL.NOINC `($__internal_0_$__cuda_sm3x_div_rn_noftz_f32_slowpath) ;  /* 0x0000000000707944 */ /* 0x000fea0003c00000 */
[----:B------:R-:W-:-:S07]  /*1ec0*/  IMAD.MOV.U32 R6, RZ, RZ, R4 ;  /* 0x000000ffff067224 */ /* 0x000fce00078e0004 */
.L_x_13:
[----:B------:R-:W-:Y:S05]  /*1ed0*/  BSYNC.RECONVERGENT B0 ;  /* 0x0000000000007941 */ /* 0x000fea0003800200 */
.L_x_12:
[----:B------:R-:W0:Y:S01]  /*1ee0*/  MUFU.RCP R4, R5 ;  /* 0x0000000500047308 */ /* 0x000e220000001000 */
[----:B------:R-:W-:Y:S07]  /*1ef0*/  BSSY.RECONVERGENT B0, `(.L_x_14) ;  /* 0x000000c000007945 */ /* 0x000fee0003800200 */
[----:B------:R-:W1:Y:S01]  /*1f00*/  FCHK P0, R0, R5 ;  /* 0x0000000500007302 */ /* 0x000e620000000000 */
[----:B0-----:R-:W-:-:S04]  /*1f10*/  FFMA R7, -R5, R4, 1 ;  /* 0x3f80000005077423 */ /* 0x001fc80000000104 */
[----:B------:R-:W-:-:S04]  /*1f20*/  FFMA R7, R4, R7, R4 ;  /* 0x0000000704077223 */ /* 0x000fc80000000004 */
[----:B------:R-:W-:-:S04]  /*1f30*/  FFMA R4, R0, R7, RZ ;  /* 0x0000000700047223 */ /* 0x000fc800000000ff */
[----:B------:R-:W-:-:S04]  /*1f40*/  FFMA R8, -R5, R4, R0 ;  /* 0x0000000405087223 */ /* 0x000fc80000000100 */
[----:B------:R-:W-:Y:S01]  /*1f50*/  FFMA R4, R7, R8, R4 ;  /* 0x0000000807047223 */ /* 0x000fe20000000004 */
[----:B-1----:R-:W-:Y:S06]  /*1f60*/  @!P0 BRA `(.L_x_15) ;  /* 0x0000000000108947 */ /* 0x002fec0003800000 */
[----:B------:R-:W-:Y:S01]  /*1f70*/  IMAD.MOV.U32 R21, RZ, RZ, R0 ;  /* 0x000000ffff157224 */ /* 0x000fe200078e0000 */
[----:B------:R-:W-:Y:S01]  /*1f80*/  MOV R8, 0x1fb0 ;  /* 0x00001fb000087802 */ /* 0x000fe20000000f00 */
[----:B------:R-:W-:-:S07]  /*1f90*/  IMAD.MOV.U32 R4, RZ, RZ, R5 ;  /* 0x000000ffff047224 */ /* 0x000fce00078e0005 */
[----:B------:R-:W-:Y:S05]  /*1fa0*/  CALL.REL.NOINC `($__internal_0_$__cuda_sm3x_div_rn_noftz_f32_slowpath) ;  /* 0x0000000000347944 */ /* 0x000fea0003c00000 */
.L_x_15:
[----:B------:R-:W-:Y:S05]  /*1fb0*/  BSYNC.RECONVERGENT B0 ;  /* 0x0000000000007941 */ /* 0x000fea0003800200 */
.L_x_14:
[----:B------:R-:W0:Y:S01]  /*1fc0*/  LDCU UR4, c[0x0][0x398] ;  /* 0x00007300ff0477ac */ /* 0x000e220008000800 */
[----:B------:R-:W-:Y:S01]  /*1fd0*/  FADD R7, R4, 0.5 ;  /* 0x3f00000004077421 */ /* 0x000fe20000000000 */
[----:B------:R-:W-:Y:S02]  /*1fe0*/  IMAD.MOV.U32 R0, RZ, RZ, -0x3e000000 ;  /* 0xc2000000ff007424 */ /* 0x000fe400078e00ff */
[----:B------:R-:W-:Y:S01]  /*1ff0*/  FADD R6, R6, 0.5 ;  /* 0x3f00000006067421 */ /* 0x000fe20000000000 */
[----:B------:R-:W-:-:S03]  /*2000*/  UMOV UR5, URZ ;  /* 0x000000ff00057c82 */ /* 0x000fc60008000000 */
[----:B0-----:R0:W5:Y:S01]  /*2010*/  TEX.LL RZ, R7, R6, R0, UR4, 2D, 0x1 ;  /* 0x28ff040006077f60 */ /* 0x00116200089e01ff */
[----:B------:R-:W1:Y:S01]  /*2020*/  LDC.64 R4, c[0x0][0x380] ;  /* 0x0000e000ff047b82 */ /* 0x000e620000000a00 */
[----:B0-----:R-:W0:Y:S02]  /*2030*/  LDCU UR4, c[0x0][0x388] ;  /* 0x00007100ff0477ac */ /* 0x001e240008000800 */
[----:B0-----:R-:W-:-:S04]  /*2040*/  IMAD R3, R3, UR4, R2 ;  /* 0x0000000403037c24 */ /* 0x001fc8000f8e0202 */
[----:B-1----:R-:W-:-:S05]  /*2050*/  IMAD.WIDE.U32 R2, R3, 0x4, R4 ;  /* 0x0000000403027825 */ /* 0x002fca00078e0004 */
[----:B-----5:R-:W-:Y:S01]  /*2060*/  STG.E desc[UR6][R2.64], R7 ;  /* 0x0000000702007986 */ /* 0x020fe2000c101906 */
[----:B------:R-:W-:Y:S05]  /*2070*/  EXIT ;  /* 0x000000000000794d */ /* 0x000fea0003800000 */
        .weak           $__internal_0_$__cuda_sm3x_div_rn_noftz_f32_slowpath
        .type           $__internal_0_$__cuda_sm3x_div_rn_noftz_f32_slowpath,@function
        .size           $__internal_0_$__cuda_sm3x_div_rn_noftz_f32_slowpath,(.L_x_28 - $__internal_0_$__cuda_sm3x_div_rn_noftz_f32_slowpath)
$__internal_0_$__cuda_sm3x_div_rn_noftz_f32_slowpath:
[----:B------:R-:W-:Y:S01]  /*2080*/  SHF.R.U32.HI R9, RZ, 0x17, R4 ;  /* 0x00000017ff097819 */ /* 0x000fe20000011604 */
[----:B------:R-:W-:Y:S01]  /*2090*/  BSSY.RECONVERGENT B1, `(.L_x_16) ;  /* 0x0000062000017945 */ /* 0x000fe20003800200 */
[----:B------:R-:W-:Y:S02]  /*20a0*/  SHF.R.U32.HI R7, RZ, 0x17, R21 ;  /* 0x00000017ff077819 */ /* 0x000fe40000011615 */
[----:B------:R-:W-:Y:S02]  /*20b0*/  LOP3.LUT R15, R9, 0xff, RZ, 0xc0, !PT ;  /* 0x000000ff090f7812 */ /* 0x000fe400078ec0ff */
[----:B------:R-:W-:-:S03]  /*20c0*/  LOP3.LUT R10, R7, 0xff, RZ, 0xc0, !PT ;  /* 0x000000ff070a7812 */ /* 0x000fc600078ec0ff */
[----:B------:R-:W-:Y:S01]  /*20d0*/  VIADD R11, R15, 0xffffffff ;  /* 0xffffffff0f0b7836 */ /* 0x000fe20000000000 */
[----:B------:R-:W-:-:S04]  /*20e0*/  IADD3 R9, PT, PT, R10, -0x1, RZ ;  /* 0xffffffff0a097810 */ /* 0x000fc80007ffe0ff */
[----:B------:R-:W-:-:S04]  /*20f0*/  ISETP.GT.U32.AND P0, PT, R11, 0xfd, PT ;  /* 0x000000fd0b00780c */ /* 0x000fc80003f04070 */
[----:B------:R-:W-:-:S13]  /*2100*/  ISETP.GT.U32.OR P0, PT, R9, 0xfd, P0 ;  /* 0x000000fd0900780c */ /* 0x000fda0000704470 */
[----:B------:R-:W-:Y:S01]  /*2110*/  @!P0 IMAD.MOV.U32 R7, RZ, RZ, RZ ;  /* 0x000000ffff078224 */ /* 0x000fe200078e00ff */
[----:B------:R-:W-:Y:S06]  /*2120*/  @!P0 BRA `(.L_x_17) ;  /* 0x00000000005c8947 */ /* 0x000fec0003800000 */
[----:B------:R-:W-:Y:S02]  /*2130*/  FSETP.GTU.FTZ.AND P0, PT, |R21|, +INF , PT ;  /* 0x7f8000001500780b */ /* 0x000fe40003f1c200 */
[----:B------:R-:W-:-:S04]  /*2140*/  FSETP.GTU.FTZ.AND P1, PT, |R4|, +INF , PT ;  /* 0x7f8000000400780b */ /* 0x000fc80003f3c200 */
[----:B------:R-:W-:-:S13]  /*2150*/  PLOP3.LUT P0, PT, P0, P1, PT, 0xf8, 0x8f ;  /* 0x00000000008f781c */ /* 0x000fda0000703f70 */
[----:B------:R-:W-:Y:S05]  /*2160*/  @P0 BRA `(.L_x_18) ;  /* 0x00000004004c0947 */ /* 0x000fea0003800000 */
[----:B------:R-:W-:-:S13]  /*2170*/  LOP3.LUT P0, RZ, R4, 0x7fffffff, R21, 0xc8, !PT ;  /* 0x7fffffff04ff7812 */ /* 0x000fda000780c815 */
[----:B------:R-:W-:Y:S05]  /*2180*/  @!P0 BRA `(.L_x_19) ;  /* 0x00000004003c8947 */ /* 0x000fea0003800000 */
[C---:B------:R-:W-:Y:S02]  /*2190*/  FSETP.NEU.FTZ.AND P0, PT, |R21|.reuse, +INF , PT ;  /* 0x7f8000001500780b */ /* 0x040fe40003f1d200 */
[----:B------:R-:W-:Y:S02]  /*21a0*/  FSETP.NEU.FTZ.AND P2, PT, |R4|, +INF , PT ;  /* 0x7f8000000400780b */ /* 0x000fe40003f5d200 */
[----:B------:R-:W-:-:S11]  /*21b0*/  FSETP.NEU.FTZ.AND P1, PT, |R21|, +INF , PT ;  /* 0x7f8000001500780b */ /* 0x000fd60003f3d200 */
[----:B------:R-:W-:Y:S05]  /*21c0*/  @!P2 BRA !P0, `(.L_x_19) ;  /* 0x00000004002ca947 */ /* 0x000fea0004000000 */
[----:B------:R-:W-:-:S04]  /*21d0*/  LOP3.LUT P0, RZ, R21, 0x7fffffff, RZ, 0xc0, !PT ;  /* 0x7fffffff15ff7812 */ /* 0x000fc8000780c0ff */
[----:B------:R-:W-:-:S13]  /*21e0*/  PLOP3.LUT P0, PT, P2, P0, PT, 0x2f, 0xf2 ;  /* 0x0000000000f2781c */ /* 0x000fda0001700577 */
[----:B------:R-:W-:Y:S05]  /*21f0*/  @P0 BRA `(.L_x_20) ;  /* 0x0000000400180947 */ /* 0x000fea0003800000 */
[----:B------:R-:W-:-:S04]  /*2200*/  LOP3.LUT P0, RZ, R4, 0x7fffffff, RZ, 0xc0, !PT ;  /* 0x7fffffff04ff7812 */ /* 0x000fc8000780c0ff */
[----:B------:R-:W-:-:S13]  /*2210*/  PLOP3.LUT P0, PT, P1, P0, PT, 0x2f, 0xf2 ;  /* 0x0000000000f2781c */ /* 0x000fda0000f00577 */
[----:B------:R-:W-:Y:S05]  /*2220*/  @P0 BRA `(.L_x_21) ;  /* 0x0000000400000947 */ /* 0x000fea0003800000 */
[----:B------:R-:W-:Y:S02]  /*2230*/  ISETP.GE.AND P0, PT, R9, RZ, PT ;  /* 0x000000ff0900720c */ /* 0x000fe40003f06270 */
[----:B------:R-:W-:-:S11]  /*2240*/  ISETP.GE.AND P1, PT, R11, RZ, PT ;  /* 0x000000ff0b00720c */ /* 0x000fd60003f26270 */
[----:B------:R-:W-:Y:S02]  /*2250*/  @P0 IMAD.MOV.U32 R7, RZ, RZ, RZ ;  /* 0x000000ffff070224 */ /* 0x000fe400078e00ff */
[----:B------:R-:W-:Y:S01]  /*2260*/  @!P0 FFMA R21, R21, 1.84467440737095516160e+19, RZ ;  /* 0x5f80000015158823 */ /* 0x000fe200000000ff */
[----:B------:R-:W-:Y:S02]  /*2270*/  @!P0 IMAD.MOV.U32 R7, RZ, RZ, -0x40 ;  /* 0xffffffc0ff078424 */ /* 0x000fe400078e00ff */
[----:B------:R-:W-:Y:S02]  /*2280*/  @!P1 FFMA R4, R4, 1.84467440737095516160e+19, RZ ;  /* 0x5f80000004049823 */ /* 0x000fe400000000ff */
[----:B------:R-:W-:-:S07]  /*2290*/  @!P1 VIADD R7, R7, 0x40 ;  /* 0x0000004007079836 */ /* 0x000fce0000000000 */
.L_x_17:
[----:B------:R-:W-:Y:S01]  /*22a0*/  LEA R9, R15, 0xc0800000, 0x17 ;  /* 0xc08000000f097811 */ /* 0x000fe200078eb8ff */
[----:B------:R-:W-:Y:S01]  /*22b0*/  VIADD R10, R10, 0xffffff81 ;  /* 0xffffff810a0a7836 */ /* 0x000fe20000000000 */
[----:B------:R-:W-:Y:S03]  /*22c0*/  BSSY.RECONVERGENT B2, `(.L_x_22) ;  /* 0x0000035000027945 */ /* 0x000fe60003800200 */
[----:B------:R-:W-:Y:S02]  /*22d0*/  IMAD.IADD R9, R4, 0x1, -R9 ;  /* 0x0000000104097824 */ /* 0x000fe400078e0a09 */
[C---:B------:R-:W-:Y:S01]  /*22e0*/  IMAD R4, R10.reuse, -0x800000, R21 ;  /* 0xff8000000a047824 */ /* 0x040fe200078e0215 */
[----:B------:R-:W-:Y:S01]  /*22f0*/  IADD3 R10, PT, PT, R10, 0x7f, -R15 ;  /* 0x0000007f0a0a7810 */ /* 0x000fe20007ffe80f */
[----:B------:R-:W0:Y:S01]  /*2300*/  MUFU.RCP R11, R9 ;  /* 0x00000009000b7308 */ /* 0x000e220000001000 */
[----:B------:R-:W-:-:S03]  /*2310*/  FADD.FTZ R13, -R9, -RZ ;  /* 0x800000ff090d7221 */ /* 0x000fc60000010100 */
[----:B------:R-:W-:Y:S02]  /*2320*/  IMAD.IADD R10, R10, 0x1, R7 ;  /* 0x000000010a0a7824 */ /* 0x000fe400078e0207 */
[----:B0-----:R-:W-:-:S04]  /*2330*/  FFMA R12, R11, R13, 1 ;  /* 0x3f8000000b0c7423 */ /* 0x001fc8000000000d */
[----:B------:R-:W-:-:S04]  /*2340*/  FFMA R14, R11, R12, R11 ;  /* 0x0000000c0b0e7223 */ /* 0x000fc8000000000b */
[----:B------:R-:W-:-:S04]  /*2350*/  FFMA R11, R4, R14, RZ ;  /* 0x0000000e040b7223 */ /* 0x000fc800000000ff */
[----:B------:R-:W-:-:S04]  /*2360*/  FFMA R12, R13, R11, R4 ;  /* 0x0000000b0d0c7223 */ /* 0x000fc80000000004 */
[----:B------:R-:W-:-:S04]  /*2370*/  FFMA R11, R14, R12, R11 ;  /* 0x0000000c0e0b7223 */ /* 0x000fc8000000000b */
[----:B------:R-:W-:-:S04]  /*2380*/  FFMA R12, R13, R11, R4 ;  /* 0x0000000b0d0c7223 */ /* 0x000fc80000000004 */
[----:B------:R-:W-:-:S05]  /*2390*/  FFMA R4, R14, R12, R11 ;  /* 0x0000000c0e047223 */ /* 0x000fca000000000b */
[----:B------:R-:W-:-:S04]  /*23a0*/  SHF.R.U32.HI R9, RZ, 0x17, R4 ;  /* 0x00000017ff097819 */ /* 0x000fc80000011604 */
[----:B------:R-:W-:-:S04]  /*23b0*/  LOP3.LUT R9, R9, 0xff, RZ, 0xc0, !PT ;  /* 0x000000ff09097812 */ /* 0x000fc800078ec0ff */
[----:B------:R-:W-:-:S05]  /*23c0*/  IADD3 R13, PT, PT, R9, R10, RZ ;  /* 0x0000000a090d7210 */ /* 0x000fca0007ffe0ff */
[----:B------:R-:W-:-:S05]  /*23d0*/  VIADD R7, R13, 0xffffffff ;  /* 0xffffffff0d077836 */ /* 0x000fca0000000000 */
[----:B------:R-:W-:-:S13]  /*23e0*/  ISETP.GE.U32.AND P0, PT, R7, 0xfe, PT ;  /* 0x000000fe0700780c */ /* 0x000fda0003f06070 */
[----:B------:R-:W-:Y:S05]  /*23f0*/  @!P0 BRA `(.L_x_23) ;  /* 0x0000000000808947 */ /* 0x000fea0003800000 */
[----:B------:R-:W-:-:S13]  /*2400*/  ISETP.GT.AND P0, PT, R13, 0xfe, PT ;  /* 0x000000fe0d00780c */ /* 0x000fda0003f04270 */
[----:B------:R-:W-:Y:S05]  /*2410*/  @P0 BRA `(.L_x_24) ;  /* 0x00000000006c0947 */ /* 0x000fea0003800000 */
[----:B------:R-:W-:-:S13]  /*2420*/  ISETP.GE.AND P0, PT, R13, 0x1, PT ;  /* 0x000000010d00780c */ /* 0x000fda0003f06270 */
[----:B------:R-:W-:Y:S05]  /*2430*/  @P0 BRA `(.L_x_25) ;  /* 0x0000000000740947 */ /* 0x000fea0003800000 */
[----:B------:R-:W-:Y:S02]  /*2440*/  ISETP.GE.AND P0, PT, R13, -0x18, PT ;  /* 0xffffffe80d00780c */ /* 0x000fe40003f06270 */
[----:B------:R-:W-:-:S11]  /*2450*/  LOP3.LUT R4, R4, 0x80000000, RZ, 0xc0, !PT ;  /* 0x8000000004047812 */ /* 0x000fd600078ec0ff */
[----:B------:R-:W-:Y:S05]  /*2460*/  @!P0 BRA `(.L_x_25) ;  /* 0x0000000000688947 */ /* 0x000fea0003800000 */
[CCC-:B------:R-:W-:Y:S01]  /*2470*/  FFMA.RZ R7, R14.reuse, R12.reuse, R11.reuse ;  /* 0x0000000c0e077223 */ /* 0x1c0fe2000000c00b */
[CCC-:B------:R-:W-:Y:S01]  /*2480*/  FFMA.RM R10, R14.reuse, R12.reuse, R11.reuse ;  /* 0x0000000c0e0a7223 */ /* 0x1c0fe2000000400b */
[C---:B------:R-:W-:Y:S02]  /*2490*/  ISETP.NE.AND P2, PT, R13.reuse, RZ, PT ;  /* 0x000000ff0d00720c */ /* 0x040fe40003f45270 */
[----:B------:R-:W-:Y:S02]  /*24a0*/  ISETP.NE.AND P1, PT, R13, RZ, PT ;  /* 0x000000ff0d00720c */ /* 0x000fe40003f25270 */
[----:B------:R-:W-:Y:S01]  /*24b0*/  LOP3.LUT R9, R7, 0x7fffff, RZ, 0xc0, !PT ;  /* 0x007fffff07097812 */ /* 0x000fe200078ec0ff */
[----:B------:R-:W-:Y:S01]  /*24c0*/  FFMA.RP R7, R14, R12, R11 ;  /* 0x0000000c0e077223 */ /* 0x000fe2000000800b */
[----:B------:R-:W-:Y:S02]  /*24d0*/  VIADD R12, R13, 0x20 ;  /* 0x000000200d0c7836 */ /* 0x000fe40000000000 */
[----:B------:R-:W-:Y:S01]  /*24e0*/  LOP3.LUT R9, R9, 0x800000, RZ, 0xfc, !PT ;  /* 0x0080000009097812 */ /* 0x000fe200078efcff */
[----:B------:R-:W-:Y:S01]  /*24f0*/  IMAD.MOV R11, RZ, RZ, -R13 ;  /* 0x000000ffff0b7224 */ /* 0x000fe200078e0a0d */
[----:B------:R-:W-:-:S02]  /*2500*/  FSETP.NEU.FTZ.AND P0, PT, R7, R10, PT ;  /* 0x0000000a0700720b */ /* 0x000fc40003f1d000 */
[----:B------:R-:W-:Y:S02]  /*2510*/  SHF.L.U32 R12, R9, R12, RZ ;  /* 0x0000000c090c7219 */ /* 0x000fe400000006ff */
[----:B------:R-:W-:Y:S02]  /*2520*/  SEL R10, R11, RZ, P2 ;  /* 0x000000ff0b0a7207 */ /* 0x000fe40001000000 */
[----:B------:R-:W-:Y:S02]  /*2530*/  ISETP.NE.AND P1, PT, R12, RZ, P1 ;  /* 0x000000ff0c00720c */ /* 0x000fe40000f25270 */
[----:B------:R-:W-:Y:S02]  /*2540*/  SHF.R.U32.HI R10, RZ, R10, R9 ;  /* 0x0000000aff0a7219 */ /* 0x000fe40000011609 */
[----:B------:R-:W-:Y:S02]  /*2550*/  PLOP3.LUT P0, PT, P0, P1, PT, 0xf8, 0x8f ;  /* 0x00000000008f781c */ /* 0x000fe40000703f70 */
[----:B------:R-:W-:-:S02]  /*2560*/  SHF.R.U32.HI R12, RZ, 0x1, R10 ;  /* 0x00000001ff0c7819 */ /* 0x000fc4000001160a */
[----:B------:R-:W-:-:S04]  /*2570*/  SEL R7, RZ, 0x1, !P0 ;  /* 0x00000001ff077807 */ /* 0x000fc80004000000 */
[----:B------:R-:W-:-:S04]  /*2580*/  LOP3.LUT R7, R7, 0x1, R12, 0xf8, !PT ;  /* 0x0000000107077812 */ /* 0x000fc800078ef80c */
[----:B------:R-:W-:-:S05]  /*2590*/  LOP3.LUT R7, R7, R10, RZ, 0xc0, !PT ;  /* 0x0000000a07077212 */ /* 0x000fca00078ec0ff */
[----:B------:R-:W-:-:S05]  /*25a0*/  IMAD.IADD R7, R12, 0x1, R7 ;  /* 0x000000010c077824 */ /* 0x000fca00078e0207 */
[----:B------:R-:W-:Y:S01]  /*25b0*/  LOP3.LUT R4, R7, R4, RZ, 0xfc, !PT ;  /* 0x0000000407047212 */ /* 0x000fe200078efcff */
[----:B------:R-:W-:Y:S06]  /*25c0*/  BRA `(.L_x_25) ;  /* 0x0000000000107947 */ /* 0x000fec0003800000 */
.L_x_24:
[----:B------:R-:W-:-:S04]  /*25d0*/  LOP3.LUT R4, R4, 0x80000000, RZ, 0xc0, !PT ;  /* 0x8000000004047812 */ /* 0x000fc800078ec0ff */
[----:B------:R-:W-:Y:S01]  /*25e0*/  LOP3.LUT R4, R4, 0x7f800000, RZ, 0xfc, !PT ;  /* 0x7f80000004047812 */ /* 0x000fe200078efcff */
[----:B------:R-:W-:Y:S06]  /*25f0*/  BRA `(.L_x_25) ;  /* 0x0000000000047947 */ /* 0x000fec0003800000 */
.L_x_23:
[----:B------:R-:W-:-:S07]  /*2600*/  IMAD R4, R10, 0x800000, R4 ;  /* 0x008000000a047824 */ /* 0x000fce00078e0204 */
.L_x_25:
[----:B------:R-:W-:Y:S05]  /*2610*/  BSYNC.RECONVERGENT B2 ;  /* 0x0000000000027941 */ /* 0x000fea0003800200 */
.L_x_22:
[----:B------:R-:W-:Y:S05]  /*2620*/  BRA `(.L_x_26) ;  /* 0x0000000000207947 */ /* 0x000fea0003800000 */
.L_x_21:
[----:B------:R-:W-:-:S04]  /*2630*/  LOP3.LUT R4, R4, 0x80000000, R21, 0x48, !PT ;  /* 0x8000000004047812 */ /* 0x000fc800078e4815 */
[----:B------:R-:W-:Y:S01]  /*2640*/  LOP3.LUT R4, R4, 0x7f800000, RZ, 0xfc, !PT ;  /* 0x7f80000004047812 */ /* 0x000fe200078efcff */
[----:B------:R-:W-:Y:S06]  /*2650*/  BRA `(.L_x_26) ;  /* 0x0000000000147947 */ /* 0x000fec0003800000 */
.L_x_20:
[----:B------:R-:W-:Y:S01]  /*2660*/  LOP3.LUT R4, R4, 0x80000000, R21, 0x48, !PT ;  /* 0x8000000004047812 */ /* 0x000fe200078e4815 */
[----:B------:R-:W-:Y:S06]  /*2670*/  BRA `(.L_x_26) ;  /* 0x00000000000c7947 */ /* 0x000fec0003800000 */
.L_x_19:
[----:B------:R-:W0:Y:S01]  /*2680*/  MUFU.RSQ R4, -QNAN ;  /* 0xffc0000000047908 */ /* 0x000e220000001400 */
[----:B------:R-:W-:Y:S05]  /*2690*/  BRA `(.L_x_26) ;  /* 0x0000000000047947 */ /* 0x000fea0003800000 */
.L_x_18:
[----:B------:R-:W-:-:S07]  /*26a0*/  FADD.FTZ R4, R21, R4 ;  /* 0x0000000415047221 */ /* 0x000fce0000010000 */
.L_x_26:
[----:B------:R-:W-:Y:S05]  /*26b0*/  BSYNC.RECONVERGENT B1 ;  /* 0x0000000000017941 */ /* 0x000fea0003800200 */
.L_x_16:
[----:B------:R-:W-:-:S04]  /*26c0*/  IMAD.MOV.U32 R9, RZ, RZ, 0x0 ;  /* 0x00000000ff097424 */ /* 0x000fc800078e00ff */
[----:B0-----:R-:W-:Y:S05]  /*26d0*/  RET.REL.NODEC R8 `(transformKernel) ;  /* 0xffffffd808487950 */ /* 0x001fea0003c3ffff */
.L_x_27:
[----:B------:R-:W-:-:S00]  /*26e0*/  BRA `(.L_x_27) ;  /* 0xfffffffc00fc7947 */ /* 0x000fc0000383ffff */
[----:B------:R-:W-:-:S00]  /*26f0*/  NOP ;  /* 0x0000000000007918 */ /* 0x000fc00000000000 */
        /* <DEDUP_REMOVED lines=8> */
.L_x_28:


//--------------------- .nv.global.init           --------------------------
	.section	.nv.global.init,"aw",@progbits
	.align	4
.nv.global.init:
	.type		__cudart_i2opi_f,@object
	.size		__cudart_i2opi_f,(.L_0 - __cudart_i2opi_f)
__cudart_i2opi_f:
        /*0000*/ 	.byte	0x41, 0x90, 0x43, 0x3c, 0x99, 0x95, 0x62, 0xdb, 0xc0, 0xdd, 0x34, 0xf5, 0xd1, 0x57, 0x27, 0xfc
        /*0010*/ 	.byte	0x29, 0x15, 0x44, 0x4e, 0x6e, 0x83, 0xf9, 0xa2
.L_0:


//--------------------- .nv.shared.reserved.0     --------------------------
	.section	.nv.shared.reserved.0,"aw",@nobits
	.weak		__nv_reservedSMEM_offset_0_alias
	.size		__nv_reservedSMEM_offset_0_alias, 0, 64
	.other		__nv_reservedSMEM_offset_0_alias,@"STO_CUDA_RESERVED_SHARED STV_DEFAULT"
__nv_reservedSMEM_offset_0_alias:
	.zero		0
	.zero		64


//--------------------- .nv.constant0.transformKernel --------------------------
	.section	.nv.constant0.transformKernel,"a",@progbits
	.sectionflags	@""
	.align	4
.nv.constant0.transformKernel:
	.zero		928


//--------------------- SYMBOLS --------------------------

	.type		.nv.reservedSmem.offset0,@object
	.size		.nv.reservedSmem.offset0,0x4
